	.target	sm_90a

	.elftype	@"ET_EXEC"


//--------------------- .note.nv.tkinfo           --------------------------
	.section	.note.nv.tkinfo,"",@"SHT_NOTE"
	.sectionflags	@"SHF_NOTE_NV_TKINFO"
	.tkinfo
        /*0018*/ 	.word	0x00000002
        /*0030*/ 	.string	""
        /*0030*/ 	.string	"ptxas"
        /*0030*/ 	.string	"Cuda compilation tools, release 13.0, V13.0.88"
        /*0030*/ 	.string	"Build cuda_13.0.r13.0/compiler.36424714_0"
        /*0030*/ 	.string	"-arch sm_90a -m 64 "



//--------------------- .note.nv.cuinfo           --------------------------
	.section	.note.nv.cuinfo,"",@"SHT_NOTE"
	.sectionflags	@"SHF_NOTE_NV_CUINFO"
        /*0018*/ 	.short	0x0002
        /*001a*/ 	.short	0x005a
        /*001c*/ 	.short	0x0082
	.zero		2


//--------------------- .nv.info                  --------------------------
	.section	.nv.info,"",@"SHT_CUDA_INFO"
	.align	4


	//----- nvinfo : EIATTR_REGCOUNT
	.align		4
        /*0000*/ 	.byte	0x04, 0x2f
        /*0002*/ 	.short	(.L_12 - .L_11)
	.align		4
.L_11:
        /*0004*/ 	.word	index@(_ZN7cutlass6KernelINS_4gemm6kernel14RankKUniversalINS1_11threadblock13MmaMultistageINS1_9GemmShapeILi128ELi64ELi16EEENS_9transform11threadblock28PredicatedTileAccessIteratorINS_11MatrixShapeILi128ELi16EEEdNS_6layout11ColumnMajorELi1ENS8_31PitchLinearWarpStripedThreadMapINS_16PitchLinearShapeILi128ELi16EEELi256ENSG_ILi16ELi2EEELi1EEENS_5ArrayIdLi1ELb1EEELb0ENSD_9NoPermuteEEENS9_25RegularTileAccessIteratorISC_dNSD_43ColumnMajorTensorOpMultiplicandCongruous64bELi1ESJ_Li8EEELNS_4arch14CacheOperation4KindE0ENSA_INSB_ILi16ELi64EEEdNSD_8RowMajorELi0ENSF_INSG_ILi64ELi16EEELi256ESI_Li1EEESL_Lb0ESM_EENSO_ISU_dNSD_40RowMajorTensorOpMultiplicandCongruous64bELi0ESX_Li8EEELST_0EdSV_NS4_9MmaPolicyINS1_4warp11MmaTensorOpINS6_ILi32ELi32ELi16EEEdSP_dSZ_dSV_NS12_17MmaTensorOpPolicyINSR_3MmaINS6_ILi8ELi8ELi4EEELi32EdSV_dSE_dSV_NSR_13OpMultiplyAddEEENSB_ILi1ELi1EEEEELi1ELb0EbEENSB_ILi0ELi0EEES1D_Li1EEELi3ELNS1_23SharedMemoryClearOptionE0EbEENS_8epilogue11threadblock8EpilogueIS7_S1C_Li1ENS1I_27PredicatedTileIteratorBlas3INS1I_26OutputTileOptimalThreadMapINS1I_15OutputTileShapeILi64ELi8ELi4ELi1ELi1EEENS1M_ILi1ELi4ELi1ELi1ELi4EEELi256ELi1ELi64EEEdLNS_8BlasModeE1EEENS1H_4warp24FragmentIteratorTensorOpIS14_S17_dNSK_IdLi2ELb1EEESV_EENS1S_20TileIteratorTensorOpIS14_S17_dSV_EENS1I_18SharedLoadIteratorINS1P_18CompactedThreadMapEdLi8EEENS1H_6thread17LinearCombinationIdLi1EddLNS21_9ScaleType4KindE0ELNS_15FloatRoundStyleE2EdEENSB_ILi0ELi4EEELi1ELi1EEENS4_30GemmIdentityThreadblockSwizzleILi1EEELNS_8FillModeE1EEEEEvNT_6ParamsE)
        /*0008*/ 	.word	0x0000007e


	//----- nvinfo : EIATTR_FRAME_SIZE
	.align		4
.L_12:
        /*000c*/ 	.byte	0x04, 0x11
        /*000e*/ 	.short	(.L_14 - .L_13)
	.align		4
.L_13:
        /*0010*/ 	.word	index@($__internal_1_$__cuda_sm20_rem_u64)
        /*0014*/ 	.word	0x00000000


	//----- nvinfo : EIATTR_FRAME_SIZE
	.align		4
.L_14:
        /*0018*/ 	.byte	0x04, 0x11
        /*001a*/ 	.short	(.L_16 - .L_15)
	.align		4
.L_15:
        /*001c*/ 	.word	index@($__internal_0_$__cuda_sm20_div_u64)
        /*0020*/ 	.word	0x00000000


	//----- nvinfo : EIATTR_FRAME_SIZE
	.align		4
.L_16:
        /*0024*/ 	.byte	0x04, 0x11
        /*0026*/ 	.short	(.L_18 - .L_17)
	.align		4
.L_17:
        /*0028*/ 	.word	index@(_ZN7cutlass6KernelINS_4gemm6kernel14RankKUniversalINS1_11threadblock13MmaMultistageINS1_9GemmShapeILi128ELi64ELi16EEENS_9transform11threadblock28PredicatedTileAccessIteratorINS_11MatrixShapeILi128ELi16EEEdNS_6layout11ColumnMajorELi1ENS8_31PitchLinearWarpStripedThreadMapINS_16PitchLinearShapeILi128ELi16EEELi256ENSG_ILi16ELi2EEELi1EEENS_5ArrayIdLi1ELb1EEELb0ENSD_9NoPermuteEEENS9_25RegularTileAccessIteratorISC_dNSD_43ColumnMajorTensorOpMultiplicandCongruous64bELi1ESJ_Li8EEELNS_4arch14CacheOperation4KindE0ENSA_INSB_ILi16ELi64EEEdNSD_8RowMajorELi0ENSF_INSG_ILi64ELi16EEELi256ESI_Li1EEESL_Lb0ESM_EENSO_ISU_dNSD_40RowMajorTensorOpMultiplicandCongruous64bELi0ESX_Li8EEELST_0EdSV_NS4_9MmaPolicyINS1_4warp11MmaTensorOpINS6_ILi32ELi32ELi16EEEdSP_dSZ_dSV_NS12_17MmaTensorOpPolicyINSR_3MmaINS6_ILi8ELi8ELi4EEELi32EdSV_dSE_dSV_NSR_13OpMultiplyAddEEENSB_ILi1ELi1EEEEELi1ELb0EbEENSB_ILi0ELi0EEES1D_Li1EEELi3ELNS1_23SharedMemoryClearOptionE0EbEENS_8epilogue11threadblock8EpilogueIS7_S1C_Li1ENS1I_27PredicatedTileIteratorBlas3INS1I_26OutputTileOptimalThreadMapINS1I_15OutputTileShapeILi64ELi8ELi4ELi1ELi1EEENS1M_ILi1ELi4ELi1ELi1ELi4EEELi256ELi1ELi64EEEdLNS_8BlasModeE1EEENS1H_4warp24FragmentIteratorTensorOpIS14_S17_dNSK_IdLi2ELb1EEESV_EENS1S_20TileIteratorTensorOpIS14_S17_dSV_EENS1I_18SharedLoadIteratorINS1P_18CompactedThreadMapEdLi8EEENS1H_6thread17LinearCombinationIdLi1EddLNS21_9ScaleType4KindE0ELNS_15FloatRoundStyleE2EdEENSB_ILi0ELi4EEELi1ELi1EEENS4_30GemmIdentityThreadblockSwizzleILi1EEELNS_8FillModeE1EEEEEvNT_6ParamsE)
        /*002c*/ 	.word	0x00000000


	//----- nvinfo : EIATTR_MIN_STACK_SIZE
	.align		4
.L_18:
        /*0030*/ 	.byte	0x04, 0x12
        /*0032*/ 	.short	(.L_20 - .L_19)
	.align		4
.L_19:
        /*0034*/ 	.word	index@(_ZN7cutlass6KernelINS_4gemm6kernel14RankKUniversalINS1_11threadblock13MmaMultistageINS1_9GemmShapeILi128ELi64ELi16EEENS_9transform11threadblock28PredicatedTileAccessIteratorINS_11MatrixShapeILi128ELi16EEEdNS_6layout11ColumnMajorELi1ENS8_31PitchLinearWarpStripedThreadMapINS_16PitchLinearShapeILi128ELi16EEELi256ENSG_ILi16ELi2EEELi1EEENS_5ArrayIdLi1ELb1EEELb0ENSD_9NoPermuteEEENS9_25RegularTileAccessIteratorISC_dNSD_43ColumnMajorTensorOpMultiplicandCongruous64bELi1ESJ_Li8EEELNS_4arch14CacheOperation4KindE0ENSA_INSB_ILi16ELi64EEEdNSD_8RowMajorELi0ENSF_INSG_ILi64ELi16EEELi256ESI_Li1EEESL_Lb0ESM_EENSO_ISU_dNSD_40RowMajorTensorOpMultiplicandCongruous64bELi0ESX_Li8EEELST_0EdSV_NS4_9MmaPolicyINS1_4warp11MmaTensorOpINS6_ILi32ELi32ELi16EEEdSP_dSZ_dSV_NS12_17MmaTensorOpPolicyINSR_3MmaINS6_ILi8ELi8ELi4EEELi32EdSV_dSE_dSV_NSR_13OpMultiplyAddEEENSB_ILi1ELi1EEEEELi1ELb0EbEENSB_ILi0ELi0EEES1D_Li1EEELi3ELNS1_23SharedMemoryClearOptionE0EbEENS_8epilogue11threadblock8EpilogueIS7_S1C_Li1ENS1I_27PredicatedTileIteratorBlas3INS1I_26OutputTileOptimalThreadMapINS1I_15OutputTileShapeILi64ELi8ELi4ELi1ELi1EEENS1M_ILi1ELi4ELi1ELi1ELi4EEELi256ELi1ELi64EEEdLNS_8BlasModeE1EEENS1H_4warp24FragmentIteratorTensorOpIS14_S17_dNSK_IdLi2ELb1EEESV_EENS1S_20TileIteratorTensorOpIS14_S17_dSV_EENS1I_18SharedLoadIteratorINS1P_18CompactedThreadMapEdLi8EEENS1H_6thread17LinearCombinationIdLi1EddLNS21_9ScaleType4KindE0ELNS_15FloatRoundStyleE2EdEENSB_ILi0ELi4EEELi1ELi1EEENS4_30GemmIdentityThreadblockSwizzleILi1EEELNS_8FillModeE1EEEEEvNT_6ParamsE)
        /*0038*/ 	.word	0x00000000
.L_20:


//--------------------- .nv.compat                --------------------------
	.section	.nv.compat,"",@"SHT_CUDA_COMPAT_INFO"
	.align	4
        /*0000*/ 	.byte	0x02, 0x09, 0x01, 0x00, 0x02, 0x02, 0x01, 0x00, 0x02, 0x05, 0x05, 0x00, 0x03, 0x07, 0x01, 0x01
        /*0010*/ 	.byte	0x02, 0x03, 0x00, 0x00, 0x02, 0x06, 0x01, 0x00, 0x04, 0x0b, 0x08, 0x00, 0x00, 0x00, 0x00, 0x00
        /*0020*/ 	.byte	0x00, 0x00, 0x00, 0x00


//--------------------- .nv.info._ZN7cutlass6KernelINS_4gemm6kernel14RankKUniversalINS1_11threadblock13MmaMultistageINS1_9GemmShapeILi128ELi64ELi16EEENS_9transform11threadblock28PredicatedTileAccessIteratorINS_11MatrixShapeILi128ELi16EEEdNS_6layout11ColumnMajorELi1ENS8_31PitchLinearWarpStripedThreadMapINS_16PitchLinearShapeILi128ELi16EEELi256ENSG_ILi16ELi2EEELi1EEENS_5ArrayIdLi1ELb1EEELb0ENSD_9NoPermuteEEENS9_25RegularTileAccessIteratorISC_dNSD_43ColumnMajorTensorOpMultiplicandCongruous64bELi1ESJ_Li8EEELNS_4arch14CacheOperation4KindE0ENSA_INSB_ILi16ELi64EEEdNSD_8RowMajorELi0ENSF_INSG_ILi64ELi16EEELi256ESI_Li1EEESL_Lb0ESM_EENSO_ISU_dNSD_40RowMajorTensorOpMultiplicandCongruous64bELi0ESX_Li8EEELST_0EdSV_NS4_9MmaPolicyINS1_4warp11MmaTensorOpINS6_ILi32ELi32ELi16EEEdSP_dSZ_dSV_NS12_17MmaTensorOpPolicyINSR_3MmaINS6_ILi8ELi8ELi4EEELi32EdSV_dSE_dSV_NSR_13OpMultiplyAddEEENSB_ILi1ELi1EEEEELi1ELb0EbEENSB_ILi0ELi0EEES1D_Li1EEELi3ELNS1_23SharedMemoryClearOptionE0EbEENS_8epilogue11threadblock8EpilogueIS7_S1C_Li1ENS1I_27PredicatedTileIteratorBlas3INS1I_26OutputTileOptimalThreadMapINS1I_15OutputTileShapeILi64ELi8ELi4ELi1ELi1EEENS1M_ILi1ELi4ELi1ELi1ELi4EEELi256ELi1ELi64EEEdLNS_8BlasModeE1EEENS1H_4warp24FragmentIteratorTensorOpIS14_S17_dNSK_IdLi2ELb1EEESV_EENS1S_20TileIteratorTensorOpIS14_S17_dSV_EENS1I_18SharedLoadIteratorINS1P_18CompactedThreadMapEdLi8EEENS1H_6thread17LinearCombinationIdLi1EddLNS21_9ScaleType4KindE0ELNS_15FloatRoundStyleE2EdEENSB_ILi0ELi4EEELi1ELi1EEENS4_30GemmIdentityThreadblockSwizzleILi1EEELNS_8FillModeE1EEEEEvNT_6ParamsE --------------------------
	.section	.nv.info._ZN7cutlass6KernelINS_4gemm6kernel14RankKUniversalINS1_11threadblock13MmaMultistageINS1_9GemmShapeILi128ELi64ELi16EEENS_9transform11threadblock28PredicatedTileAccessIteratorINS_11MatrixShapeILi128ELi16EEEdNS_6layout11ColumnMajorELi1ENS8_31PitchLinearWarpStripedThreadMapINS_16PitchLinearShapeILi128ELi16EEELi256ENSG_ILi16ELi2EEELi1EEENS_5ArrayIdLi1ELb1EEELb0ENSD_9NoPermuteEEENS9_25RegularTileAccessIteratorISC_dNSD_43ColumnMajorTensorOpMultiplicandCongruous64bELi1ESJ_Li8EEELNS_4arch14CacheOperation4KindE0ENSA_INSB_ILi16ELi64EEEdNSD_8RowMajorELi0ENSF_INSG_ILi64ELi16EEELi256ESI_Li1EEESL_Lb0ESM_EENSO_ISU_dNSD_40RowMajorTensorOpMultiplicandCongruous64bELi0ESX_Li8EEELST_0EdSV_NS4_9MmaPolicyINS1_4warp11MmaTensorOpINS6_ILi32ELi32ELi16EEEdSP_dSZ_dSV_NS12_17MmaTensorOpPolicyINSR_3MmaINS6_ILi8ELi8ELi4EEELi32EdSV_dSE_dSV_NSR_13OpMultiplyAddEEENSB_ILi1ELi1EEEEELi1ELb0EbEENSB_ILi0ELi0EEES1D_Li1EEELi3ELNS1_23SharedMemoryClearOptionE0EbEENS_8epilogue11threadblock8EpilogueIS7_S1C_Li1ENS1I_27PredicatedTileIteratorBlas3INS1I_26OutputTileOptimalThreadMapINS1I_15OutputTileShapeILi64ELi8ELi4ELi1ELi1EEENS1M_ILi1ELi4ELi1ELi1ELi4EEELi256ELi1ELi64EEEdLNS_8BlasModeE1EEENS1H_4warp24FragmentIteratorTensorOpIS14_S17_dNSK_IdLi2ELb1EEESV_EENS1S_20TileIteratorTensorOpIS14_S17_dSV_EENS1I_18SharedLoadIteratorINS1P_18CompactedThreadMapEdLi8EEENS1H_6thread17LinearCombinationIdLi1EddLNS21_9ScaleType4KindE0ELNS_15FloatRoundStyleE2EdEENSB_ILi0ELi4EEELi1ELi1EEENS4_30GemmIdentityThreadblockSwizzleILi1EEELNS_8FillModeE1EEEEEvNT_6ParamsE,"",@"SHT_CUDA_INFO"
	.sectionflags	@""
	.align	4


	//----- nvinfo : EIATTR_CUDA_API_VERSION
	.align		4
        /*0000*/ 	.byte	0x04, 0x37
        /*0002*/ 	.short	(.L_22 - .L_21)
.L_21:
        /*0004*/ 	.word	0x00000082


	//----- nvinfo : EIATTR_KPARAM_INFO
	.align		4
.L_22:
        /*0008*/ 	.byte	0x04, 0x17
        /*000a*/ 	.short	(.L_24 - .L_23)
.L_23:
        /*000c*/ 	.word	0x00000000
        /*0010*/ 	.short	0x0000
        /*0012*/ 	.short	0x0000
        /*0014*/ 	.byte	0x00, 0xf0, 0xc1, 0x05


	//----- nvinfo : EIATTR_SPARSE_MMA_MASK
	.align		4
.L_24:
        /*0018*/ 	.byte	0x03, 0x50
        /*001a*/ 	.short	0x0000


	//----- nvinfo : EIATTR_MAXREG_COUNT
	.align		4
        /*001c*/ 	.byte	0x03, 0x1b
        /*001e*/ 	.short	0x00ff


	//----- nvinfo : EIATTR_NUM_BARRIERS
	.align		4
        /*0020*/ 	.byte	0x02, 0x4c
        /*0022*/ 	.byte	0x01
	.zero		1


	//----- nvinfo : EIATTR_MERCURY_ISA_VERSION
	.align		4
        /*0024*/ 	.byte	0x03, 0x5f
        /*0026*/ 	.short	0x0101


	//----- nvinfo : EIATTR_COOP_GROUP_MASK_REGIDS
	.align		4
        /*0028*/ 	.byte	0x04, 0x29
        /*002a*/ 	.short	(.L_26 - .L_25)


	//   ....[0]....
.L_25:
        /*002c*/ 	.word	0xffffffff


	//----- nvinfo : EIATTR_COOP_GROUP_INSTR_OFFSETS
	.align		4
.L_26:
        /*0030*/ 	.byte	0x04, 0x28
        /*0032*/ 	.short	(.L_28 - .L_27)


	//   ....[0]....
.L_27:
        /*0034*/ 	.word	0x000015a0


	//----- nvinfo : EIATTR_EXIT_INSTR_OFFSETS
	.align		4
.L_28:
        /*0038*/ 	.byte	0x04, 0x1c
        /*003a*/ 	.short	(.L_30 - .L_29)


	//   ....[0]....
.L_29:
        /*003c*/ 	.word	0x00000170


	//   ....[1]....
        /*0040*/ 	.word	0x000001c0


	//   ....[2]....
        /*0044*/ 	.word	0x00000210


	//   ....[3]....
        /*0048*/ 	.word	0x00019d90


	//   ....[4]....
        /*004c*/ 	.word	0x00019e00


	//   ....[5]....
        /*0050*/ 	.word	0x00019f60


	//----- nvinfo : EIATTR_CRS_STACK_SIZE
	.align		4
.L_30:
        /*0054*/ 	.byte	0x04, 0x1e
        /*0056*/ 	.short	(.L_32 - .L_31)
.L_31:
        /*0058*/ 	.word	0x00000000


	//----- nvinfo : EIATTR_CBANK_PARAM_SIZE
	.align		4
.L_32:
        /*005c*/ 	.byte	0x03, 0x19
        /*005e*/ 	.short	0x0170


	//----- nvinfo : EIATTR_PARAM_CBANK
	.align		4
        /*0060*/ 	.byte	0x04, 0x0a
        /*0062*/ 	.short	(.L_34 - .L_33)
	.align		4
.L_33:
        /*0064*/ 	.word	index@(.nv.constant0._ZN7cutlass6KernelINS_4gemm6kernel14RankKUniversalINS1_11threadblock13MmaMultistageINS1_9GemmShapeILi128ELi64ELi16EEENS_9transform11threadblock28PredicatedTileAccessIteratorINS_11MatrixShapeILi128ELi16EEEdNS_6layout11ColumnMajorELi1ENS8_31PitchLinearWarpStripedThreadMapINS_16PitchLinearShapeILi128ELi16EEELi256ENSG_ILi16ELi2EEELi1EEENS_5ArrayIdLi1ELb1EEELb0ENSD_9NoPermuteEEENS9_25RegularTileAccessIteratorISC_dNSD_43ColumnMajorTensorOpMultiplicandCongruous64bELi1ESJ_Li8EEELNS_4arch14CacheOperation4KindE0ENSA_INSB_ILi16ELi64EEEdNSD_8RowMajorELi0ENSF_INSG_ILi64ELi16EEELi256ESI_Li1EEESL_Lb0ESM_EENSO_ISU_dNSD_40RowMajorTensorOpMultiplicandCongruous64bELi0ESX_Li8EEELST_0EdSV_NS4_9MmaPolicyINS1_4warp11MmaTensorOpINS6_ILi32ELi32ELi16EEEdSP_dSZ_dSV_NS12_17MmaTensorOpPolicyINSR_3MmaINS6_ILi8ELi8ELi4EEELi32EdSV_dSE_dSV_NSR_13OpMultiplyAddEEENSB_ILi1ELi1EEEEELi1ELb0EbEENSB_ILi0ELi0EEES1D_Li1EEELi3ELNS1_23SharedMemoryClearOptionE0EbEENS_8epilogue11threadblock8EpilogueIS7_S1C_Li1ENS1I_27PredicatedTileIteratorBlas3INS1I_26OutputTileOptimalThreadMapINS1I_15OutputTileShapeILi64ELi8ELi4ELi1ELi1EEENS1M_ILi1ELi4ELi1ELi1ELi4EEELi256ELi1ELi64EEEdLNS_8BlasModeE1EEENS1H_4warp24FragmentIteratorTensorOpIS14_S17_dNSK_IdLi2ELb1EEESV_EENS1S_20TileIteratorTensorOpIS14_S17_dSV_EENS1I_18SharedLoadIteratorINS1P_18CompactedThreadMapEdLi8EEENS1H_6thread17LinearCombinationIdLi1EddLNS21_9ScaleType4KindE0ELNS_15FloatRoundStyleE2EdEENSB_ILi0ELi4EEELi1ELi1EEENS4_30GemmIdentityThreadblockSwizzleILi1EEELNS_8FillModeE1EEEEEvNT_6ParamsE)
        /*0068*/ 	.short	0x0210
        /*006a*/ 	.short	0x0170


	//----- nvinfo : EIATTR_SW_WAR
	.align		4
.L_34:
        /*006c*/ 	.byte	0x04, 0x36
        /*006e*/ 	.short	(.L_36 - .L_35)
.L_35:
        /*0070*/ 	.word	0x00000008
.L_36:


//--------------------- .nv.callgraph             --------------------------
	.section	.nv.callgraph,"",@"SHT_CUDA_CALLGRAPH"
	.align	4
	.sectionentsize	8
	.align		4
        /*0000*/ 	.word	0x00000000
	.align		4
        /*0004*/ 	.word	0xffffffff
	.align		4
        /*0008*/ 	.word	0x00000000
	.align		4
        /*000c*/ 	.word	0xfffffffe
	.align		4
        /*0010*/ 	.word	0x00000000
	.align		4
        /*0014*/ 	.word	0xfffffffd
	.align		4
        /*0018*/ 	.word	0x00000000
	.align		4
        /*001c*/ 	.word	0xfffffffc


//--------------------- .nv.constant4             --------------------------
	.section	.nv.constant4,"a",@progbits
	.align	8
	.align		8
.nv.constant4:
        /*0000*/ 	.dword	_ZN39_INTERNAL_3a4b69c4_4_k_cu_84b91d52_32624cuda3std3__45__cpo5beginE
	.align		8
        /*0008*/ 	.dword	_ZN39_INTERNAL_3a4b69c4_4_k_cu_84b91d52_32624cuda3std3__45__cpo3endE
	.align		8
        /*0010*/ 	.dword	_ZN39_INTERNAL_3a4b69c4_4_k_cu_84b91d52_32624cuda3std3__45__cpo6cbeginE
	.align		8
        /*0018*/ 	.dword	_ZN39_INTERNAL_3a4b69c4_4_k_cu_84b91d52_32624cuda3std3__45__cpo4cendE
	.align		8
        /*0020*/ 	.dword	_ZN39_INTERNAL_3a4b69c4_4_k_cu_84b91d52_32624cuda3std3__441_GLOBAL__N__3a4b69c4_4_k_cu_84b91d52_32626ignoreE
	.align		8
        /*0028*/ 	.dword	_ZN39_INTERNAL_3a4b69c4_4_k_cu_84b91d52_32624cuda3std3__419piecewise_constructE
	.align		8
        /*0030*/ 	.dword	_ZN39_INTERNAL_3a4b69c4_4_k_cu_84b91d52_32624cuda3std3__48in_placeE
	.align		8
        /*0038*/ 	.dword	_ZN39_INTERNAL_3a4b69c4_4_k_cu_84b91d52_32624cuda3std6ranges3__45__cpo4swapE
	.align		8
        /*0040*/ 	.dword	_ZN39_INTERNAL_3a4b69c4_4_k_cu_84b91d52_32624cuda3std6ranges3__45__cpo9iter_moveE
	.align		8
        /*0048*/ 	.dword	_ZN39_INTERNAL_3a4b69c4_4_k_cu_84b91d52_32624cute7productE
	.align		8
        /*0050*/ 	.dword	_ZN39_INTERNAL_3a4b69c4_4_k_cu_84b91d52_32624cute1_E


//--------------------- .text._ZN7cutlass6KernelINS_4gemm6kernel14RankKUniversalINS1_11threadblock13MmaMultistageINS1_9GemmShapeILi128ELi64ELi16EEENS_9transform11threadblock28PredicatedTileAccessIteratorINS_11MatrixShapeILi128ELi16EEEdNS_6layout11ColumnMajorELi1ENS8_31PitchLinearWarpStripedThreadMapINS_16PitchLinearShapeILi128ELi16EEELi256ENSG_ILi16ELi2EEELi1EEENS_5ArrayIdLi1ELb1EEELb0ENSD_9NoPermuteEEENS9_25RegularTileAccessIteratorISC_dNSD_43ColumnMajorTensorOpMultiplicandCongruous64bELi1ESJ_Li8EEELNS_4arch14CacheOperation4KindE0ENSA_INSB_ILi16ELi64EEEdNSD_8RowMajorELi0ENSF_INSG_ILi64ELi16EEELi256ESI_Li1EEESL_Lb0ESM_EENSO_ISU_dNSD_40RowMajorTensorOpMultiplicandCongruous64bELi0ESX_Li8EEELST_0EdSV_NS4_9MmaPolicyINS1_4warp11MmaTensorOpINS6_ILi32ELi32ELi16EEEdSP_dSZ_dSV_NS12_17MmaTensorOpPolicyINSR_3MmaINS6_ILi8ELi8ELi4EEELi32EdSV_dSE_dSV_NSR_13OpMultiplyAddEEENSB_ILi1ELi1EEEEELi1ELb0EbEENSB_ILi0ELi0EEES1D_Li1EEELi3ELNS1_23SharedMemoryClearOptionE0EbEENS_8epilogue11threadblock8EpilogueIS7_S1C_Li1ENS1I_27PredicatedTileIteratorBlas3INS1I_26OutputTileOptimalThreadMapINS1I_15OutputTileShapeILi64ELi8ELi4ELi1ELi1EEENS1M_ILi1ELi4ELi1ELi1ELi4EEELi256ELi1ELi64EEEdLNS_8BlasModeE1EEENS1H_4warp24FragmentIteratorTensorOpIS14_S17_dNSK_IdLi2ELb1EEESV_EENS1S_20TileIteratorTensorOpIS14_S17_dSV_EENS1I_18SharedLoadIteratorINS1P_18CompactedThreadMapEdLi8EEENS1H_6thread17LinearCombinationIdLi1EddLNS21_9ScaleType4KindE0ELNS_15FloatRoundStyleE2EdEENSB_ILi0ELi4EEELi1ELi1EEENS4_30GemmIdentityThreadblockSwizzleILi1EEELNS_8FillModeE1EEEEEvNT_6ParamsE --------------------------
	.section	.text._ZN7cutlass6KernelINS_4gemm6kernel14RankKUniversalINS1_11threadblock13MmaMultistageINS1_9GemmShapeILi128ELi64ELi16EEENS_9transform11threadblock28PredicatedTileAccessIteratorINS_11MatrixShapeILi128ELi16EEEdNS_6layout11ColumnMajorELi1ENS8_31PitchLinearWarpStripedThreadMapINS_16PitchLinearShapeILi128ELi16EEELi256ENSG_ILi16ELi2EEELi1EEENS_5ArrayIdLi1ELb1EEELb0ENSD_9NoPermuteEEENS9_25RegularTileAccessIteratorISC_dNSD_43ColumnMajorTensorOpMultiplicandCongruous64bELi1ESJ_Li8EEELNS_4arch14CacheOperation4KindE0ENSA_INSB_ILi16ELi64EEEdNSD_8RowMajorELi0ENSF_INSG_ILi64ELi16EEELi256ESI_Li1EEESL_Lb0ESM_EENSO_ISU_dNSD_40RowMajorTensorOpMultiplicandCongruous64bELi0ESX_Li8EEELST_0EdSV_NS4_9MmaPolicyINS1_4warp11MmaTensorOpINS6_ILi32ELi32ELi16EEEdSP_dSZ_dSV_NS12_17MmaTensorOpPolicyINSR_3MmaINS6_ILi8ELi8ELi4EEELi32EdSV_dSE_dSV_NSR_13OpMultiplyAddEEENSB_ILi1ELi1EEEEELi1ELb0EbEENSB_ILi0ELi0EEES1D_Li1EEELi3ELNS1_23SharedMemoryClearOptionE0EbEENS_8epilogue11threadblock8EpilogueIS7_S1C_Li1ENS1I_27PredicatedTileIteratorBlas3INS1I_26OutputTileOptimalThreadMapINS1I_15OutputTileShapeILi64ELi8ELi4ELi1ELi1EEENS1M_ILi1ELi4ELi1ELi1ELi4EEELi256ELi1ELi64EEEdLNS_8BlasModeE1EEENS1H_4warp24FragmentIteratorTensorOpIS14_S17_dNSK_IdLi2ELb1EEESV_EENS1S_20TileIteratorTensorOpIS14_S17_dSV_EENS1I_18SharedLoadIteratorINS1P_18CompactedThreadMapEdLi8EEENS1H_6thread17LinearCombinationIdLi1EddLNS21_9ScaleType4KindE0ELNS_15FloatRoundStyleE2EdEENSB_ILi0ELi4EEELi1ELi1EEENS4_30GemmIdentityThreadblockSwizzleILi1EEELNS_8FillModeE1EEEEEvNT_6ParamsE,"ax",@progbits
	.align	128
.text._ZN7cutlass6KernelINS_4gemm6kernel14RankKUniversalINS1_11threadblock13MmaMultistageINS1_9GemmShapeILi128ELi64ELi16EEENS_9transform11threadblock28PredicatedTileAccessIteratorINS_11MatrixShapeILi128ELi16EEEdNS_6layout11ColumnMajorELi1ENS8_31PitchLinearWarpStripedThreadMapINS_16PitchLinearShapeILi128ELi16EEELi256ENSG_ILi16ELi2EEELi1EEENS_5ArrayIdLi1ELb1EEELb0ENSD_9NoPermuteEEENS9_25RegularTileAccessIteratorISC_dNSD_43ColumnMajorTensorOpMultiplicandCongruous64bELi1ESJ_Li8EEELNS_4arch14CacheOperation4KindE0ENSA_INSB_ILi16ELi64EEEdNSD_8RowMajorELi0ENSF_INSG_ILi64ELi16EEELi256ESI_Li1EEESL_Lb0ESM_EENSO_ISU_dNSD_40RowMajorTensorOpMultiplicandCongruous64bELi0ESX_Li8EEELST_0EdSV_NS4_9MmaPolicyINS1_4warp11MmaTensorOpINS6_ILi32ELi32ELi16EEEdSP_dSZ_dSV_NS12_17MmaTensorOpPolicyINSR_3MmaINS6_ILi8ELi8ELi4EEELi32EdSV_dSE_dSV_NSR_13OpMultiplyAddEEENSB_ILi1ELi1EEEEELi1ELb0EbEENSB_ILi0ELi0EEES1D_Li1EEELi3ELNS1_23SharedMemoryClearOptionE0EbEENS_8epilogue11threadblock8EpilogueIS7_S1C_Li1ENS1I_27PredicatedTileIteratorBlas3INS1I_26OutputTileOptimalThreadMapINS1I_15OutputTileShapeILi64ELi8ELi4ELi1ELi1EEENS1M_ILi1ELi4ELi1ELi1ELi4EEELi256ELi1ELi64EEEdLNS_8BlasModeE1EEENS1H_4warp24FragmentIteratorTensorOpIS14_S17_dNSK_IdLi2ELb1EEESV_EENS1S_20TileIteratorTensorOpIS14_S17_dSV_EENS1I_18SharedLoadIteratorINS1P_18CompactedThreadMapEdLi8EEENS1H_6thread17LinearCombinationIdLi1EddLNS21_9ScaleType4KindE0ELNS_15FloatRoundStyleE2EdEENSB_ILi0ELi4EEELi1ELi1EEENS4_30GemmIdentityThreadblockSwizzleILi1EEELNS_8FillModeE1EEEEEvNT_6ParamsE:
        .type           _ZN7cutlass6KernelINS_4gemm6kernel14RankKUniversalINS1_11threadblock13MmaMultistageINS1_9GemmShapeILi128ELi64ELi16EEENS_9transform11threadblock28PredicatedTileAccessIteratorINS_11MatrixShapeILi128ELi16EEEdNS_6layout11ColumnMajorELi1ENS8_31PitchLinearWarpStripedThreadMapINS_16PitchLinearShapeILi128ELi16EEELi256ENSG_ILi16ELi2EEELi1EEENS_5ArrayIdLi1ELb1EEELb0ENSD_9NoPermuteEEENS9_25RegularTileAccessIteratorISC_dNSD_43ColumnMajorTensorOpMultiplicandCongruous64bELi1ESJ_Li8EEELNS_4arch14CacheOperation4KindE0ENSA_INSB_ILi16ELi64EEEdNSD_8RowMajorELi0ENSF_INSG_ILi64ELi16EEELi256ESI_Li1EEESL_Lb0ESM_EENSO_ISU_dNSD_40RowMajorTensorOpMultiplicandCongruous64bELi0ESX_Li8EEELST_0EdSV_NS4_9MmaPolicyINS1_4warp11MmaTensorOpINS6_ILi32ELi32ELi16EEEdSP_dSZ_dSV_NS12_17MmaTensorOpPolicyINSR_3MmaINS6_ILi8ELi8ELi4EEELi32EdSV_dSE_dSV_NSR_13OpMultiplyAddEEENSB_ILi1ELi1EEEEELi1ELb0EbEENSB_ILi0ELi0EEES1D_Li1EEELi3ELNS1_23SharedMemoryClearOptionE0EbEENS_8epilogue11threadblock8EpilogueIS7_S1C_Li1ENS1I_27PredicatedTileIteratorBlas3INS1I_26OutputTileOptimalThreadMapINS1I_15OutputTileShapeILi64ELi8ELi4ELi1ELi1EEENS1M_ILi1ELi4ELi1ELi1ELi4EEELi256ELi1ELi64EEEdLNS_8BlasModeE1EEENS1H_4warp24FragmentIteratorTensorOpIS14_S17_dNSK_IdLi2ELb1EEESV_EENS1S_20TileIteratorTensorOpIS14_S17_dSV_EENS1I_18SharedLoadIteratorINS1P_18CompactedThreadMapEdLi8EEENS1H_6thread17LinearCombinationIdLi1EddLNS21_9ScaleType4KindE0ELNS_15FloatRoundStyleE2EdEENSB_ILi0ELi4EEELi1ELi1EEENS4_30GemmIdentityThreadblockSwizzleILi1EEELNS_8FillModeE1EEEEEvNT_6ParamsE,@function
        .size           _ZN7cutlass6KernelINS_4gemm6kernel14RankKUniversalINS1_11threadblock13MmaMultistageINS1_9GemmShapeILi128ELi64ELi16EEENS_9transform11threadblock28PredicatedTileAccessIteratorINS_11MatrixShapeILi128ELi16EEEdNS_6layout11ColumnMajorELi1ENS8_31PitchLinearWarpStripedThreadMapINS_16PitchLinearShapeILi128ELi16EEELi256ENSG_ILi16ELi2EEELi1EEENS_5ArrayIdLi1ELb1EEELb0ENSD_9NoPermuteEEENS9_25RegularTileAccessIteratorISC_dNSD_43ColumnMajorTensorOpMultiplicandCongruous64bELi1ESJ_Li8EEELNS_4arch14CacheOperation4KindE0ENSA_INSB_ILi16ELi64EEEdNSD_8RowMajorELi0ENSF_INSG_ILi64ELi16EEELi256ESI_Li1EEESL_Lb0ESM_EENSO_ISU_dNSD_40RowMajorTensorOpMultiplicandCongruous64bELi0ESX_Li8EEELST_0EdSV_NS4_9MmaPolicyINS1_4warp11MmaTensorOpINS6_ILi32ELi32ELi16EEEdSP_dSZ_dSV_NS12_17MmaTensorOpPolicyINSR_3MmaINS6_ILi8ELi8ELi4EEELi32EdSV_dSE_dSV_NSR_13OpMultiplyAddEEENSB_ILi1ELi1EEEEELi1ELb0EbEENSB_ILi0ELi0EEES1D_Li1EEELi3ELNS1_23SharedMemoryClearOptionE0EbEENS_8epilogue11threadblock8EpilogueIS7_S1C_Li1ENS1I_27PredicatedTileIteratorBlas3INS1I_26OutputTileOptimalThreadMapINS1I_15OutputTileShapeILi64ELi8ELi4ELi1ELi1EEENS1M_ILi1ELi4ELi1ELi1ELi4EEELi256ELi1ELi64EEEdLNS_8BlasModeE1EEENS1H_4warp24FragmentIteratorTensorOpIS14_S17_dNSK_IdLi2ELb1EEESV_EENS1S_20TileIteratorTensorOpIS14_S17_dSV_EENS1I_18SharedLoadIteratorINS1P_18CompactedThreadMapEdLi8EEENS1H_6thread17LinearCombinationIdLi1EddLNS21_9ScaleType4KindE0ELNS_15FloatRoundStyleE2EdEENSB_ILi0ELi4EEELi1ELi1EEENS4_30GemmIdentityThreadblockSwizzleILi1EEELNS_8FillModeE1EEEEEvNT_6ParamsE,(.L_x_341 - _ZN7cutlass6KernelINS_4gemm6kernel14RankKUniversalINS1_11threadblock13MmaMultistageINS1_9GemmShapeILi128ELi64ELi16EEENS_9transform11threadblock28PredicatedTileAccessIteratorINS_11MatrixShapeILi128ELi16EEEdNS_6layout11ColumnMajorELi1ENS8_31PitchLinearWarpStripedThreadMapINS_16PitchLinearShapeILi128ELi16EEELi256ENSG_ILi16ELi2EEELi1EEENS_5ArrayIdLi1ELb1EEELb0ENSD_9NoPermuteEEENS9_25RegularTileAccessIteratorISC_dNSD_43ColumnMajorTensorOpMultiplicandCongruous64bELi1ESJ_Li8EEELNS_4arch14CacheOperation4KindE0ENSA_INSB_ILi16ELi64EEEdNSD_8RowMajorELi0ENSF_INSG_ILi64ELi16EEELi256ESI_Li1EEESL_Lb0ESM_EENSO_ISU_dNSD_40RowMajorTensorOpMultiplicandCongruous64bELi0ESX_Li8EEELST_0EdSV_NS4_9MmaPolicyINS1_4warp11MmaTensorOpINS6_ILi32ELi32ELi16EEEdSP_dSZ_dSV_NS12_17MmaTensorOpPolicyINSR_3MmaINS6_ILi8ELi8ELi4EEELi32EdSV_dSE_dSV_NSR_13OpMultiplyAddEEENSB_ILi1ELi1EEEEELi1ELb0EbEENSB_ILi0ELi0EEES1D_Li1EEELi3ELNS1_23SharedMemoryClearOptionE0EbEENS_8epilogue11threadblock8EpilogueIS7_S1C_Li1ENS1I_27PredicatedTileIteratorBlas3INS1I_26OutputTileOptimalThreadMapINS1I_15OutputTileShapeILi64ELi8ELi4ELi1ELi1EEENS1M_ILi1ELi4ELi1ELi1ELi4EEELi256ELi1ELi64EEEdLNS_8BlasModeE1EEENS1H_4warp24FragmentIteratorTensorOpIS14_S17_dNSK_IdLi2ELb1EEESV_EENS1S_20TileIteratorTensorOpIS14_S17_dSV_EENS1I_18SharedLoadIteratorINS1P_18CompactedThreadMapEdLi8EEENS1H_6thread17LinearCombinationIdLi1EddLNS21_9ScaleType4KindE0ELNS_15FloatRoundStyleE2EdEENSB_ILi0ELi4EEELi1ELi1EEENS4_30GemmIdentityThreadblockSwizzleILi1EEELNS_8FillModeE1EEEEEvNT_6ParamsE)
        .other          _ZN7cutlass6KernelINS_4gemm6kernel14RankKUniversalINS1_11threadblock13MmaMultistageINS1_9GemmShapeILi128ELi64ELi16EEENS_9transform11threadblock28PredicatedTileAccessIteratorINS_11MatrixShapeILi128ELi16EEEdNS_6layout11ColumnMajorELi1ENS8_31PitchLinearWarpStripedThreadMapINS_16PitchLinearShapeILi128ELi16EEELi256ENSG_ILi16ELi2EEELi1EEENS_5ArrayIdLi1ELb1EEELb0ENSD_9NoPermuteEEENS9_25RegularTileAccessIteratorISC_dNSD_43ColumnMajorTensorOpMultiplicandCongruous64bELi1ESJ_Li8EEELNS_4arch14CacheOperation4KindE0ENSA_INSB_ILi16ELi64EEEdNSD_8RowMajorELi0ENSF_INSG_ILi64ELi16EEELi256ESI_Li1EEESL_Lb0ESM_EENSO_ISU_dNSD_40RowMajorTensorOpMultiplicandCongruous64bELi0ESX_Li8EEELST_0EdSV_NS4_9MmaPolicyINS1_4warp11MmaTensorOpINS6_ILi32ELi32ELi16EEEdSP_dSZ_dSV_NS12_17MmaTensorOpPolicyINSR_3MmaINS6_ILi8ELi8ELi4EEELi32EdSV_dSE_dSV_NSR_13OpMultiplyAddEEENSB_ILi1ELi1EEEEELi1ELb0EbEENSB_ILi0ELi0EEES1D_Li1EEELi3ELNS1_23SharedMemoryClearOptionE0EbEENS_8epilogue11threadblock8EpilogueIS7_S1C_Li1ENS1I_27PredicatedTileIteratorBlas3INS1I_26OutputTileOptimalThreadMapINS1I_15OutputTileShapeILi64ELi8ELi4ELi1ELi1EEENS1M_ILi1ELi4ELi1ELi1ELi4EEELi256ELi1ELi64EEEdLNS_8BlasModeE1EEENS1H_4warp24FragmentIteratorTensorOpIS14_S17_dNSK_IdLi2ELb1EEESV_EENS1S_20TileIteratorTensorOpIS14_S17_dSV_EENS1I_18SharedLoadIteratorINS1P_18CompactedThreadMapEdLi8EEENS1H_6thread17LinearCombinationIdLi1EddLNS21_9ScaleType4KindE0ELNS_15FloatRoundStyleE2EdEENSB_ILi0ELi4EEELi1ELi1EEENS4_30GemmIdentityThreadblockSwizzleILi1EEELNS_8FillModeE1EEEEEvNT_6ParamsE,@"STO_CUDA_ENTRY STV_DEFAULT"
_ZN7cutlass6KernelINS_4gemm6kernel14RankKUniversalINS1_11threadblock13MmaMultistageINS1_9GemmShapeILi128ELi64ELi16EEENS_9transform11threadblock28PredicatedTileAccessIteratorINS_11MatrixShapeILi128ELi16EEEdNS_6layout11ColumnMajorELi1ENS8_31PitchLinearWarpStripedThreadMapINS_16PitchLinearShapeILi128ELi16EEELi256ENSG_ILi16ELi2EEELi1EEENS_5ArrayIdLi1ELb1EEELb0ENSD_9NoPermuteEEENS9_25RegularTileAccessIteratorISC_dNSD_43ColumnMajorTensorOpMultiplicandCongruous64bELi1ESJ_Li8EEELNS_4arch14CacheOperation4KindE0ENSA_INSB_ILi16ELi64EEEdNSD_8RowMajorELi0ENSF_INSG_ILi64ELi16EEELi256ESI_Li1EEESL_Lb0ESM_EENSO_ISU_dNSD_40RowMajorTensorOpMultiplicandCongruous64bELi0ESX_Li8EEELST_0EdSV_NS4_9MmaPolicyINS1_4warp11MmaTensorOpINS6_ILi32ELi32ELi16EEEdSP_dSZ_dSV_NS12_17MmaTensorOpPolicyINSR_3MmaINS6_ILi8ELi8ELi4EEELi32EdSV_dSE_dSV_NSR_13OpMultiplyAddEEENSB_ILi1ELi1EEEEELi1ELb0EbEENSB_ILi0ELi0EEES1D_Li1EEELi3ELNS1_23SharedMemoryClearOptionE0EbEENS_8epilogue11threadblock8EpilogueIS7_S1C_Li1ENS1I_27PredicatedTileIteratorBlas3INS1I_26OutputTileOptimalThreadMapINS1I_15OutputTileShapeILi64ELi8ELi4ELi1ELi1EEENS1M_ILi1ELi4ELi1ELi1ELi4EEELi256ELi1ELi64EEEdLNS_8BlasModeE1EEENS1H_4warp24FragmentIteratorTensorOpIS14_S17_dNSK_IdLi2ELb1EEESV_EENS1S_20TileIteratorTensorOpIS14_S17_dSV_EENS1I_18SharedLoadIteratorINS1P_18CompactedThreadMapEdLi8EEENS1H_6thread17LinearCombinationIdLi1EddLNS21_9ScaleType4KindE0ELNS_15FloatRoundStyleE2EdEENSB_ILi0ELi4EEELi1ELi1EEENS4_30GemmIdentityThreadblockSwizzleILi1EEELNS_8FillModeE1EEEEEvNT_6ParamsE:
[----:B------:R-:W-:Y:S08]  /*0000*/  LDC R1, c[0x0][0x28] ;  /* 0x00000a00ff017b82 */ /* 0x000ff00000000800 */
[----:B------:R-:W1:Y:S01]  /*0010*/  LDC.64 R2, c[0x0][0x2f8] ;  /* 0x0000be00ff027b82 */ /* 0x000e620000000a00 */
[----:B------:R-:W-:Y:S01]  /*0020*/  ULDC.64 UR6, c[0x0][0x2f0] ;  /* 0x0000bc0000067ab9 */ /* 0x000fe20000000a00 */
[----:B------:R-:W2:Y:S01]  /*0030*/  S2R R100, SR_CTAID.Z ;  /* 0x0000000000647919 */ /* 0x000ea20000002700 */
[----:B------:R-:W-:Y:S01]  /*0040*/  DSETP.NEU.AND P1, PT, RZ, UR6, PT ;  /* 0x00000006ff007e2a */ /* 0x000fe2000bf2d000 */
[----:B------:R-:W-:Y:S01]  /*0050*/  IMAD.MOV.U32 R0, RZ, RZ, -0x1 ;  /* 0xffffffffff007424 */ /* 0x000fe200078e00ff */
[----:B------:R-:W-:Y:S01]  /*0060*/  ULDC.U8 UR8, c[0x0][0x378] ;  /* 0x0000de0000087ab9 */ /* 0x000fe20000000000 */
[----:B------:R-:W-:Y:S01]  /*0070*/  ULDC UR13, c[0x0][0x228] ;  /* 0x00008a00000d7ab9 */ /* 0x000fe20000000800 */
[----:B------:R-:W-:Y:S01]  /*0080*/  ULDC.64 UR6, c[0x0][0x2f0] ;  /* 0x0000bc0000067ab9 */ /* 0x000fe20000000a00 */
[----:B------:R-:W3:Y:S01]  /*0090*/  S2UR UR5, SR_CTAID.Y ;  /* 0x00000000000579c3 */ /* 0x000ee20000002600 */
[----:B------:R-:W-:Y:S01]  /*00a0*/  ISETP.NE.AND P1, PT, RZ, UR8, !P1 ;  /* 0x00000008ff007c0c */ /* 0x000fe2000cf25270 */
[----:B------:R-:W-:Y:S01]  /*00b0*/  ULDC.64 UR8, c[0x0][0x2f8] ;  /* 0x0000be0000087ab9 */ /* 0x000fe20000000a00 */
[----:B------:R-:W-:Y:S01]  /*00c0*/  SHF.L.U32 R0, R0, UR13, RZ ;  /* 0x0000000d00007c19 */ /* 0x000fe200080006ff */
[----:B------:R-:W-:Y:S01]  /*00d0*/  IMAD.U32 R120, RZ, RZ, UR6 ;  /* 0x00000006ff787e24 */ /* 0x000fe2000f8e00ff */
[----:B------:R-:W-:Y:S01]  /*00e0*/  MOV R121, UR7 ;  /* 0x0000000700797c02 */ /* 0x000fe20008000f00 */
[----:B------:R-:W-:Y:S01]  /*00f0*/  IMAD.U32 R118, RZ, RZ, UR8 ;  /* 0x00000008ff767e24 */ /* 0x000fe2000f8e00ff */
[----:B------:R-:W-:Y:S01]  /*0100*/  MOV R119, UR9 ;  /* 0x0000000900777c02 */ /* 0x000fe20008000f00 */
[----:B------:R-:W4:Y:S01]  /*0110*/  S2UR UR4, SR_CTAID.X ;  /* 0x00000000000479c3 */ /* 0x000f220000002500 */
[----:B-1----:R-:W-:Y:S01]  /*0120*/  DSETP.EQ.AND P0, PT, R2, 1, PT ;  /* 0x3ff000000200742a */ /* 0x002fe20003f02000 */
[----:B---3--:R-:W-:Y:S01]  /*0130*/  USHF.L.U32 UR5, UR5, UR13, URZ ;  /* 0x0000000d05057299 */ /* 0x008fe2000800063f */
[----:B----4-:R-:W-:Y:S01]  /*0140*/  LOP3.LUT R109, R0, UR4, RZ, 0xc, !PT ;  /* 0x00000004006d7c12 */ /* 0x010fe2000f8e0cff */
[----:B------:R-:W-:-:S04]  /*0150*/  USHF.R.S32.HI UR13, URZ, UR13, UR4 ;  /* 0x0000000d3f0d7299 */ /* 0x000fc80008011404 */
[----:B------:R-:W-:-:S07]  /*0160*/  VIADD R109, R109, UR5 ;  /* 0x000000056d6d7c36 */ /* 0x000fce0008000000 */
[----:B--2---:R-:W-:Y:S05]  /*0170*/  @P1 EXIT P0 ;  /* 0x000000000000194d */ /* 0x004fea0000000000 */
[----:B------:R-:W1:Y:S01]  /*0180*/  LDC R0, c[0x0][0x21c] ;  /* 0x00008700ff007b82 */ /* 0x000e620000000800 */
[----:B------:R-:W-:Y:S02]  /*0190*/  ULDC UR4, c[0x0][0x220] ;  /* 0x0000880000047ab9 */ /* 0x000fe40000000800 */
[----:B------:R-:W-:-:S04]  /*01a0*/  ISETP.GE.AND P0, PT, R109, UR4, PT ;  /* 0x000000046d007c0c */ /* 0x000fc8000bf06270 */
[----:B-1----:R-:W-:-:S13]  /*01b0*/  ISETP.LE.OR P0, PT, R0, UR13, P0 ;  /* 0x0000000d00007c0c */ /* 0x002fda0008703670 */
[----:B------:R-:W-:Y:S05]  /*01c0*/  @P0 EXIT ;  /* 0x000000000000094d */ /* 0x000fea0003800000 */
[----:B------:R-:W-:Y:S01]  /*01d0*/  USHF.L.U32 UR12, UR13, 0x7, URZ ;  /* 0x000000070d0c7899 */ /* 0x000fe2000800063f */
[----:B------:R-:W-:-:S03]  /*01e0*/  SHF.L.U32 R108, R109, 0x6, RZ ;  /* 0x000000066d6c7819 */ /* 0x000fc600000006ff */
[----:B------:R-:W-:-:S06]  /*01f0*/  UIADD3 UR4, UR12, 0x80, URZ ;  /* 0x000000800c047890 */ /* 0x000fcc000fffe03f */
[----:B------:R-:W-:-:S13]  /*0200*/  ISETP.LT.AND P0, PT, R108, UR4, PT ;  /* 0x000000046c007c0c */ /* 0x000fda000bf01270 */
[----:B------:R-:W-:Y:S05]  /*0210*/  @!P0 EXIT ;  /* 0x000000000000894d */ /* 0x000fea0003800000 */
[----:B------:R-:W1:Y:S01]  /*0220*/  LDC R0, c[0x0][0x320] ;  /* 0x0000c800ff007b82 */ /* 0x000e620000000800 */
[----:B------:R-:W-:Y:S01]  /*0230*/  ULDC.64 UR6, c[0x0][0x330] ;  /* 0x0000cc0000067ab9 */ /* 0x000fe20000000a00 */
[----:B------:R-:W-:Y:S01]  /*0240*/  ULDC.64 UR4, c[0x0][0x338] ;  /* 0x0000ce0000047ab9 */ /* 0x000fe20000000a00 */
[----:B------:R-:W-:Y:S01]  /*0250*/  MOV R4, UR6 ;  /* 0x0000000600047c02 */ /* 0x000fe20008000f00 */
[----:B------:R-:W-:Y:S01]  /*0260*/  IMAD.U32 R5, RZ, RZ, UR7 ;  /* 0x00000007ff057e24 */ /* 0x000fe2000f8e00ff */
[----:B------:R-:W-:Y:S01]  /*0270*/  MOV R6, UR4 ;  /* 0x0000000400067c02 */ /* 0x000fe20008000f00 */
[----:B------:R-:W-:Y:S01]  /*0280*/  IMAD.U32 R7, RZ, RZ, UR5 ;  /* 0x00000005ff077e24 */ /* 0x000fe2000f8e00ff */
[----:B------:R-:W-:Y:S01]  /*0290*/  ULDC.64 UR14, c[0x0][0x208] ;  /* 0x00008200000e7ab9 */ /* 0x000fe20000000a00 */
[----:B------:R-:W-:Y:S01]  /*02a0*/  VIADD R107, R108, 0x40 ;  /* 0x000000406c6b7836 */ /* 0x000fe20000000000 */
[----:B-1----:R-:W-:-:S13]  /*02b0*/  ISETP.GE.U32.AND P0, PT, R0, 0x2, PT ;  /* 0x000000020000780c */ /* 0x002fda0003f06070 */
[----:B------:R-:W-:Y:S05]  /*02c0*/  @!P0 BRA `(.L_x_0) ;  /* 0x0000000000808947 */ /* 0x000fea0003800000 */
[----:B------:R-:W-:Y:S01]  /*02d0*/  ISETP.NE.AND P0, PT, R0, 0x2, PT ;  /* 0x000000020000780c */ /* 0x000fe20003f05270 */
[----:B------:R-:W-:Y:S01]  /*02e0*/  ULDC UR4, c[0x0][0x218] ;  /* 0x0000860000047ab9 */ /* 0x000fe20000000800 */
[----:B------:R-:W-:Y:S01]  /*02f0*/  IMAD.MOV.U32 R14, RZ, RZ, RZ ;  /* 0x000000ffff0e7224 */ /* 0x000fe200078e00ff */
[----:B------:R-:W-:-:S10]  /*0300*/  MOV R10, UR4 ;  /* 0x00000004000a7c02 */ /* 0x000fd40008000f00 */
[----:B------:R-:W-:Y:S05]  /*0310*/  @!P0 BRA `(.L_x_1) ;  /* 0x0000000000248947 */ /* 0x000fea0003800000 */
[----:B------:R-:W-:-:S13]  /*0320*/  ISETP.NE.AND P0, PT, R0, 0x3, PT ;  /* 0x000000030000780c */ /* 0x000fda0003f05270 */
[----:B------:R-:W-:Y:S05]  /*0330*/  @P0 BRA `(.L_x_2) ;  /* 0x0000000000800947 */ /* 0x000fea0003800000 */
[----:B------:R-:W1:Y:S08]  /*0340*/  LDC.64 R4, c[0x0][0x330] ;  /* 0x0000cc00ff047b82 */ /* 0x000e700000000a00 */
[----:B------:R-:W2:Y:S01]  /*0350*/  LDC.64 R6, c[0x0][0x338] ;  /* 0x0000ce00ff067b82 */ /* 0x000ea20000000a00 */
[----:B-1----:R-:W-:-:S06]  /*0360*/  IMAD.WIDE R4, R100, 0x8, R4 ;  /* 0x0000000864047825 */ /* 0x002fcc00078e0204 */
[----:B------:R-:W4:Y:S01]  /*0370*/  LDG.E.64 R4, desc[UR14][R4.64] ;  /* 0x0000000e04047981 */ /* 0x000f22000c1e1b00 */
[----:B--2---:R-:W-:-:S06]  /*0380*/  IMAD.WIDE R6, R100, 0x8, R6 ;  /* 0x0000000864067825 */ /* 0x004fcc00078e0206 */
[----:B------:R-:W4:Y:S01]  /*0390*/  LDG.E.64 R6, desc[UR14][R6.64] ;  /* 0x0000000e06067981 */ /* 0x000f22000c1e1b00 */
[----:B------:R-:W-:Y:S05]  /*03a0*/  BRA `(.L_x_2) ;  /* 0x0000000000647947 */ /* 0x000fea0003800000 */
.L_x_1:
[----:B------:R-:W1:Y:S01]  /*03b0*/  LDC.64 R8, c[0x0][0x350] ;  /* 0x0000d400ff087b82 */ /* 0x000e620000000a00 */
[----:B------:R-:W-:-:S07]  /*03c0*/  SHF.R.S32.HI R0, RZ, 0x1f, R100 ;  /* 0x0000001fff007819 */ /* 0x000fce0000011464 */
[----:B------:R-:W2:Y:S08]  /*03d0*/  LDC.64 R2, c[0x0][0x358] ;  /* 0x0000d600ff027b82 */ /* 0x000eb00000000a00 */
[----:B------:R-:W3:Y:S08]  /*03e0*/  LDC.64 R4, c[0x0][0x330] ;  /* 0x0000cc00ff047b82 */ /* 0x000ef00000000a00 */
[----:B------:R-:W4:Y:S01]  /*03f0*/  LDC.64 R6, c[0x0][0x338] ;  /* 0x0000ce00ff067b82 */ /* 0x000f220000000a00 */
[----:B-1----:R-:W-:-:S02]  /*0400*/  IMAD R11, R0, R8, RZ ;  /* 0x00000008000b7224 */ /* 0x002fc400078e02ff */
[----:B------:R-:W-:-:S04]  /*0410*/  IMAD.WIDE.U32 R16, R100, R8, RZ ;  /* 0x0000000864107225 */ /* 0x000fc800078e00ff */
[----:B------:R-:W-:Y:S02]  /*0420*/  IMAD R9, R100, R9, R11 ;  /* 0x0000000964097224 */ /* 0x000fe400078e020b */
[-C--:B--2---:R-:W-:Y:S02]  /*0430*/  IMAD R0, R0, R2.reuse, RZ ;  /* 0x0000000200007224 */ /* 0x084fe400078e02ff */
[----:B------:R-:W-:Y:S01]  /*0440*/  IMAD.WIDE.U32 R12, R100, R2, RZ ;  /* 0x00000002640c7225 */ /* 0x000fe200078e00ff */
[----:B------:R-:W-:-:S03]  /*0450*/  IADD3 R9, R17, R9, RZ ;  /* 0x0000000911097210 */ /* 0x000fc60007ffe0ff */
[----:B------:R-:W-:Y:S01]  /*0460*/  IMAD R0, R100, R3, R0 ;  /* 0x0000000364007224 */ /* 0x000fe200078e0200 */
[----:B---3--:R-:W-:-:S04]  /*0470*/  LEA R4, P1, R16, R4, 0x3 ;  /* 0x0000000410047211 */ /* 0x008fc800078218ff */
[----:B------:R-:W-:Y:S02]  /*0480*/  IADD3 R0, R13, R0, RZ ;  /* 0x000000000d007210 */ /* 0x000fe40007ffe0ff */
[----:B------:R-:W-:Y:S02]  /*0490*/  LEA.HI.X R5, R16, R5, R9, 0x3, P1 ;  /* 0x0000000510057211 */ /* 0x000fe400008f1c09 */
[----:B----4-:R-:W-:-:S04]  /*04a0*/  LEA R6, P0, R12, R6, 0x3 ;  /* 0x000000060c067211 */ /* 0x010fc800078018ff */
[----:B------:R-:W-:Y:S01]  /*04b0*/  LEA.HI.X R7, R12, R7, R0, 0x3, P0 ;  /* 0x000000070c077211 */ /* 0x000fe200000f1c00 */
[----:B------:R-:W-:Y:S08]  /*04c0*/  BRA `(.L_x_2) ;  /* 0x00000000001c7947 */ /* 0x000ff00003800000 */
.L_x_0:
[----:B------:R-:W1:Y:S01]  /*04d0*/  LDC R0, c[0x0][0x224] ;  /* 0x00008900ff007b82 */ /* 0x000e620000000800 */
[----:B------:R-:W-:-:S07]  /*04e0*/  IADD3 R10, R100, 0x1, RZ ;  /* 0x00000001640a7810 */ /* 0x000fce0007ffe0ff */
[----:B------:R-:W2:Y:S01]  /*04f0*/  LDC R14, c[0x0][0x328] ;  /* 0x0000ca00ff0e7b82 */ /* 0x000ea20000000800 */
[C---:B-1----:R-:W-:Y:S01]  /*0500*/  ISETP.GE.AND P0, PT, R10.reuse, R0, PT ;  /* 0x000000000a00720c */ /* 0x042fe20003f06270 */
[-C--:B--2---:R-:W-:Y:S02]  /*0510*/  IMAD R10, R10, R14.reuse, RZ ;  /* 0x0000000e0a0a7224 */ /* 0x084fe400078e02ff */
[----:B------:R-:W-:-:S10]  /*0520*/  IMAD R14, R100, R14, RZ ;  /* 0x0000000e640e7224 */ /* 0x000fd400078e02ff */
[----:B------:R-:W1:Y:S02]  /*0530*/  @P0 LDC R10, c[0x0][0x218] ;  /* 0x00008600ff0a0b82 */ /* 0x000e640000000800 */
.L_x_2:
[----:B------:R-:W2:Y:S01]  /*0540*/  S2R R3, SR_TID.X ;  /* 0x0000000000037919 */ /* 0x000ea20000002100 */
[C-C-:B-1----:R-:W-:Y:S01]  /*0550*/  IMAD.IADD R0, R10.reuse, 0x1, -R14.reuse ;  /* 0x000000010a007824 */ /* 0x142fe200078e0a0e */
[----:B------:R-:W-:Y:S01]  /*0560*/  IADD3 R84, R10, 0xf, -R14 ;  /* 0x0000000f0a547810 */ /* 0x000fe20007ffe80e */
[----:B------:R-:W-:Y:S01]  /*0570*/  ULDC.64 UR10, c[0x0][0x240] ;  /* 0x00009000000a7ab9 */ /* 0x000fe20000000a00 */
[----:B------:R-:W-:Y:S01]  /*0580*/  ULDC.64 UR4, c[0x0][0x248] ;  /* 0x0000920000047ab9 */ /* 0x000fe20000000a00 */
[----:B------:R-:W-:Y:S01]  /*0590*/  ULDC.64 UR8, c[0x0][0x260] ;  /* 0x0000980000087ab9 */ /* 0x000fe20000000a00 */
[----:B------:R-:W-:Y:S01]  /*05a0*/  SHF.R.S32.HI R18, RZ, 0x1f, R0 ;  /* 0x0000001fff127819 */ /* 0x000fe20000011400 */
[----:B------:R-:W-:Y:S01]  /*05b0*/  UIADD3 UR6, UP0, UR10, -UR4, URZ ;  /* 0x800000040a067290 */ /* 0x000fe2000ff1e03f */
[----:B------:R-:W-:Y:S02]  /*05c0*/  LOP3.LUT R11, R84, 0xfffffff0, RZ, 0xc0, !PT ;  /* 0xfffffff0540b7812 */ /* 0x000fe400078ec0ff */
[----:B------:R-:W-:-:S02]  /*05d0*/  CS2R R54, SRZ ;  /* 0x0000000000367805 */ /* 0x000fc4000001ff00 */
[----:B------:R-:W-:Y:S01]  /*05e0*/  LEA.HI R18, R18, R0, RZ, 0x4 ;  /* 0x0000000012127211 */ /* 0x000fe200078f20ff */
[----:B------:R-:W-:Y:S01]  /*05f0*/  UIADD3.X UR7, UR11, ~UR5, URZ, UP0, !UPT ;  /* 0x800000050b077290 */ /* 0x000fe200087fe43f */
[----:B------:R-:W-:Y:S02]  /*0600*/  ISETP.NE.AND P4, PT, R11, 0x10, PT ;  /* 0x000000100b00780c */ /* 0x000fe40003f85270 */
[----:B------:R-:W-:Y:S02]  /*0610*/  CS2R R52, SRZ ;  /* 0x0000000000347805 */ /* 0x000fe4000001ff00 */
[----:B------:R-:W-:Y:S01]  /*0620*/  LOP3.LUT R18, R18, 0xfffffff0, RZ, 0xc0, !PT ;  /* 0xfffffff012127812 */ /* 0x000fe200078ec0ff */
[----:B------:R-:W-:Y:S01]  /*0630*/  ULDC.64 UR4, c[0x0][0x230] ;  /* 0x00008c0000047ab9 */ /* 0x000fe20000000a00 */
[----:B------:R-:W-:Y:S02]  /*0640*/  CS2R R50, SRZ ;  /* 0x0000000000327805 */ /* 0x000fe4000001ff00 */
[----:B------:R-:W-:-:S02]  /*0650*/  CS2R R48, SRZ ;  /* 0x0000000000307805 */ /* 0x000fc4000001ff00 */
[----:B------:R-:W-:Y:S01]  /*0660*/  CS2R R58, SRZ ;  /* 0x00000000003a7805 */ /* 0x000fe2000001ff00 */
[----:B------:R-:W-:Y:S01]  /*0670*/  IMAD.IADD R18, R0, 0x1, -R18 ;  /* 0x0000000100127824 */ /* 0x000fe200078e0a12 */
[----:B------:R-:W-:Y:S01]  /*0680*/  CS2R R56, SRZ ;  /* 0x0000000000387805 */ /* 0x000fe2000001ff00 */
[----:B------:R-:W-:Y:S01]  /*0690*/  VIADD R0, R84, 0xf ;  /* 0x0000000f54007836 */ /* 0x000fe20000000000 */
[----:B------:R-:W-:Y:S02]  /*06a0*/  CS2R R46, SRZ ;  /* 0x00000000002e7805 */ /* 0x000fe4000001ff00 */
[----:B------:R-:W-:Y:S02]  /*06b0*/  CS2R R44, SRZ ;  /* 0x00000000002c7805 */ /* 0x000fe4000001ff00 */
[----:B------:R-:W-:Y:S02]  /*06c0*/  ISETP.NE.AND P0, PT, R18, RZ, PT ;  /* 0x000000ff1200720c */ /* 0x000fe40003f05270 */
[----:B------:R-:W-:-:S02]  /*06d0*/  CS2R R62, SRZ ;  /* 0x00000000003e7805 */ /* 0x000fc4000001ff00 */
[----:B------:R-:W-:Y:S02]  /*06e0*/  ISETP.GE.U32.AND P6, PT, R0, 0x1f, PT ;  /* 0x0000001f0000780c */ /* 0x000fe40003fc6070 */
[----:B------:R-:W-:Y:S02]  /*06f0*/  CS2R R60, SRZ ;  /* 0x00000000003c7805 */ /* 0x000fe4000001ff00 */
[----:B------:R-:W-:Y:S02]  /*0700*/  SEL R18, R18, 0x10, P0 ;  /* 0x0000001012127807 */ /* 0x000fe40000000000 */
[----:B------:R-:W-:Y:S02]  /*0710*/  CS2R R42, SRZ ;  /* 0x00000000002a7805 */ /* 0x000fe4000001ff00 */
[----:B------:R-:W-:Y:S02]  /*0720*/  CS2R R40, SRZ ;  /* 0x0000000000287805 */ /* 0x000fe4000001ff00 */
[----:B------:R-:W-:-:S02]  /*0730*/  CS2R R30, SRZ ;  /* 0x00000000001e7805 */ /* 0x000fc4000001ff00 */
[----:B--2---:R-:W-:Y:S01]  /*0740*/  SHF.R.S32.HI R106, RZ, 0x1f, R3 ;  /* 0x0000001fff6a7819 */ /* 0x004fe20000011403 */
[----:B------:R-:W-:Y:S01]  /*0750*/  IMAD.WIDE.U32 R16, R18, UR4, RZ ;  /* 0x0000000412107c25 */ /* 0x000fe2000f8e00ff */
[----:B------:R-:W-:Y:S02]  /*0760*/  SHF.R.S32.HI R0, RZ, 0x1f, R18 ;  /* 0x0000001fff007819 */ /* 0x000fe40000011412 */
[----:B------:R-:W-:Y:S02]  /*0770*/  CS2R R66, SRZ ;  /* 0x0000000000427805 */ /* 0x000fe4000001ff00 */
[----:B------:R-:W-:Y:S02]  /*0780*/  LEA.HI R105, R106, R3, RZ, 0x5 ;  /* 0x000000036a697211 */ /* 0x000fe400078f28ff */
[----:B------:R-:W-:Y:S02]  /*0790*/  CS2R R64, SRZ ;  /* 0x0000000000407805 */ /* 0x000fe4000001ff00 */
[----:B------:R-:W-:Y:S01]  /*07a0*/  VIADDMNMX R2, R14, R18, R10, PT ;  /* 0x000000120e027246 */ /* 0x000fe2000380010a */
[----:B------:R-:W-:Y:S01]  /*07b0*/  IMAD R10, R0, UR4, RZ ;  /* 0x00000004000a7c24 */ /* 0x000fe2000f8e02ff */
[----:B------:R-:W-:-:S02]  /*07c0*/  LOP3.LUT R104, R105, 0xffffffe0, RZ, 0xc0, !PT ;  /* 0xffffffe069687812 */ /* 0x000fc400078ec0ff */
[----:B------:R-:W-:Y:S02]  /*07d0*/  CS2R R38, SRZ ;  /* 0x0000000000267805 */ /* 0x000fe4000001ff00 */
[----:B------:R-:W-:Y:S01]  /*07e0*/  SHF.R.S32.HI R105, RZ, 0x5, R105 ;  /* 0x00000005ff697819 */ /* 0x000fe20000011469 */
[----:B------:R-:W-:Y:S01]  /*07f0*/  IMAD R10, R18, UR5, R10 ;  /* 0x00000005120a7c24 */ /* 0x000fe2000f8e020a */
[----:B------:R-:W-:Y:S01]  /*0800*/  LEA R86, P0, R16, UR6, 0x3 ;  /* 0x0000000610567c11 */ /* 0x000fe2000f8018ff */
[----:B------:R-:W-:Y:S01]  /*0810*/  IMAD.IADD R104, R3, 0x1, -R104 ;  /* 0x0000000103687824 */ /* 0x000fe200078e0a68 */
[----:B------:R-:W-:Y:S01]  /*0820*/  CS2R R36, SRZ ;  /* 0x0000000000247805 */ /* 0x000fe2000001ff00 */
[----:B------:R-:W-:Y:S01]  /*0830*/  IMAD.SHL.U32 R23, R105, 0x2, RZ ;  /* 0x0000000269177824 */ /* 0x000fe200078e00ff */
[----:B------:R-:W-:Y:S01]  /*0840*/  CS2R R34, SRZ ;  /* 0x0000000000227805 */ /* 0x000fe2000001ff00 */
[----:B------:R-:W-:Y:S01]  /*0850*/  IMAD.IADD R10, R17, 0x1, R10 ;  /* 0x00000001110a7824 */ /* 0x000fe200078e020a */
[----:B------:R-:W-:-:S02]  /*0860*/  SHF.R.S32.HI R22, RZ, 0x1f, R104 ;  /* 0x0000001fff167819 */ /* 0x000fc40000011468 */
[----:B------:R-:W-:Y:S02]  /*0870*/  CS2R R32, SRZ ;  /* 0x0000000000207805 */ /* 0x000fe4000001ff00 */
[----:B------:R-:W-:Y:S02]  /*0880*/  LOP3.LUT R103, R3, 0x1f, RZ, 0xc0, !PT ;  /* 0x0000001f03677812 */ /* 0x000fe400078ec0ff */
[----:B------:R-:W-:-:S04]  /*0890*/  LEA.HI R22, R22, R104, RZ, 0x4 ;  /* 0x0000006816167211 */ /* 0x000fc800078f20ff */
[C---:B------:R-:W-:Y:S02]  /*08a0*/  LEA.HI.SX32 R23, R22.reuse, R23, 0x1c ;  /* 0x0000001716177211 */ /* 0x040fe400078fe2ff */
[----:B------:R-:W-:-:S03]  /*08b0*/  LOP3.LUT R22, R22, 0xfffffff0, RZ, 0xc0, !PT ;  /* 0xfffffff016167812 */ /* 0x000fc600078ec0ff */
[----:B------:R-:W-:Y:S02]  /*08c0*/  IMAD.IADD R14, R23, 0x1, R14 ;  /* 0x00000001170e7824 */ /* 0x000fe400078e020e */
[----:B------:R-:W-:-:S03]  /*08d0*/  IMAD.IADD R22, R104, 0x1, -R22 ;  /* 0x0000000168167824 */ /* 0x000fc600078e0a16 */
[----:B------:R-:W-:Y:S01]  /*08e0*/  SHF.R.S32.HI R9, RZ, 0x1f, R14 ;  /* 0x0000001fff097819 */ /* 0x000fe2000001140e */
[----:B------:R-:W-:Y:S01]  /*08f0*/  VIADD R12, R22, UR12 ;  /* 0x0000000c160c7c36 */ /* 0x000fe20008000000 */
[----:B------:R-:W-:Y:S01]  /*0900*/  BAR.SYNC.DEFER_BLOCKING 0x0 ;  /* 0x0000000000007b1d */ /* 0x000fe20000010000 */
[----:B------:R-:W-:Y:S02]  /*0910*/  ISETP.GE.AND P5, PT, R14, R2, PT ;  /* 0x000000020e00720c */ /* 0x000fe40003fa6270 */
[----:B------:R-:W-:Y:S01]  /*0920*/  IMAD R8, R9, UR4, RZ ;  /* 0x0000000409087c24 */ /* 0x000fe2000f8e02ff */
[----:B------:R-:W-:Y:S02]  /*0930*/  SHF.R.S32.HI R13, RZ, 0x1f, R12 ;  /* 0x0000001fff0d7819 */ /* 0x000fe4000001140c */
[----:B------:R-:W-:Y:S01]  /*0940*/  LEA.HI.X R2, R16, UR7, R10, 0x3, P0 ;  /* 0x0000000710027c11 */ /* 0x000fe200080f1c0a */
[----:B------:R-:W-:Y:S01]  /*0950*/  ULDC.64 UR6, c[0x0][0x250] ;  /* 0x0000940000067ab9 */ /* 0x000fe20000000a00 */
[----:B------:R-:W-:Y:S01]  /*0960*/  IMAD R8, R14, UR5, R8 ;  /* 0x000000050e087c24 */ /* 0x000fe2000f8e0208 */
[----:B------:R-:W-:Y:S01]  /*0970*/  SHF.R.S32.HI R21, RZ, 0x1f, R22 ;  /* 0x0000001fff157819 */ /* 0x000fe20000011416 */
[----:B------:R-:W-:-:S02]  /*0980*/  IMAD R0, R0, UR6, RZ ;  /* 0x0000000600007c24 */ /* 0x000fc4000f8e02ff */
[----:B------:R-:W-:Y:S01]  /*0990*/  IMAD.WIDE.U32 R16, R14, UR4, R12 ;  /* 0x000000040e107c25 */ /* 0x000fe2000f8e000c */
[----:B------:R-:W-:Y:S01]  /*09a0*/  ULDC.64 UR4, c[0x0][0x268] ;  /* 0x00009a0000047ab9 */ /* 0x000fe20000000a00 */
[----:B------:R-:W-:Y:S01]  /*09b0*/  LEA.HI R21, R21, R22, RZ, 0x3 ;  /* 0x0000001615157211 */ /* 0x000fe200078f18ff */
[----:B------:R-:W-:Y:S01]  /*09c0*/  UIADD3 UR4, UP0, UR8, -UR4, URZ ;  /* 0x8000000408047290 */ /* 0x000fe2000ff1e03f */
[----:B------:R-:W-:Y:S01]  /*09d0*/  IMAD.IADD R10, R108, 0x1, R22 ;  /* 0x000000016c0a7824 */ /* 0x000fe200078e0216 */
[----:B----4-:R-:W-:Y:S01]  /*09e0*/  LEA R4, P2, R16, R4, 0x3 ;  /* 0x0000000410047211 */ /* 0x010fe200078418ff */
[C---:B------:R-:W-:Y:S01]  /*09f0*/  IMAD R0, R18.reuse, UR7, R0 ;  /* 0x0000000712007c24 */ /* 0x040fe2000f8e0200 */
[----:B------:R-:W-:Y:S01]  /*0a00*/  UIADD3.X UR5, UR9, ~UR5, URZ, UP0, !UPT ;  /* 0x8000000509057290 */ /* 0x000fe200087fe43f */
[----:B------:R-:W-:Y:S01]  /*0a10*/  IMAD.WIDE.U32 R18, R18, UR6, RZ ;  /* 0x0000000612127c25 */ /* 0x000fe2000f8e00ff */
[----:B------:R-:W-:Y:S02]  /*0a20*/  SHF.R.S32.HI R11, RZ, 0x1f, R10 ;  /* 0x0000001fff0b7819 */ /* 0x000fe4000001140a */
[----:B------:R-:W-:Y:S01]  /*0a30*/  SHF.R.S32.HI R21, RZ, 0x3, R21 ;  /* 0x00000003ff157819 */ /* 0x000fe20000011415 */
[----:B------:R-:W-:Y:S01]  /*0a40*/  IMAD R9, R9, UR6, RZ ;  /* 0x0000000609097c24 */ /* 0x000fe2000f8e02ff */
[----:B------:R-:W-:Y:S01]  /*0a50*/  LEA R88, P0, R18, UR4, 0x3 ;  /* 0x0000000412587c11 */ /* 0x000fe2000f8018ff */
[----:B------:R-:W-:-:S02]  /*0a60*/  IMAD.IADD R0, R19, 0x1, R0 ;  /* 0x0000000113007824 */ /* 0x000fc400078e0200 */
[C---:B------:R-:W-:Y:S02]  /*0a70*/  IMAD R9, R14.reuse, UR7, R9 ;  /* 0x000000070e097c24 */ /* 0x040fe4000f8e0209 */
[----:B------:R-:W-:Y:S01]  /*0a80*/  IMAD.WIDE.U32 R14, R14, UR6, R10 ;  /* 0x000000060e0e7c25 */ /* 0x000fe2000f8e000a */
[----:B------:R-:W-:Y:S01]  /*0a90*/  LEA.HI.X R0, R18, UR5, R0, 0x3, P0 ;  /* 0x0000000512007c11 */ /* 0x000fe200080f1c00 */
[----:B------:R-:W-:Y:S01]  /*0aa0*/  ULDC.64 UR4, c[0x0][0x210] ;  /* 0x0000840000047ab9 */ /* 0x000fe20000000a00 */
[----:B------:R-:W1:Y:S01]  /*0ab0*/  S2UR UR6, SR_CgaCtaId ;  /* 0x00000000000679c3 */ /* 0x000e620000008800 */
[----:B------:R-:W-:Y:S01]  /*0ac0*/  IMAD.IADD R8, R17, 0x1, R8 ;  /* 0x0000000111087824 */ /* 0x000fe200078e0208 */
[----:B------:R-:W-:Y:S01]  /*0ad0*/  LEA R6, P1, R14, R6, 0x3 ;  /* 0x000000060e067211 */ /* 0x000fe200078218ff */
[----:B------:R-:W-:Y:S01]  /*0ae0*/  IMAD.IADD R9, R15, 0x1, R9 ;  /* 0x000000010f097824 */ /* 0x000fe200078e0209 */
[C---:B------:R-:W-:Y:S01]  /*0af0*/  ISETP.LT.AND P0, PT, R12.reuse, UR4, !P5 ;  /* 0x000000040c007c0c */ /* 0x040fe2000ef01270 */
[----:B------:R-:W-:Y:S01]  /*0b00*/  VIADD R19, R12, 0x10 ;  /* 0x000000100c137836 */ /* 0x000fe20000000000 */
[----:B------:R-:W-:Y:S01]  /*0b10*/  LEA.HI.X R5, R16, R5, R8, 0x3, P2 ;  /* 0x0000000510057211 */ /* 0x000fe200010f1c08 */
[C---:B------:R-:W-:Y:S01]  /*0b20*/  VIADD R18, R12.reuse, 0x20 ;  /* 0x000000200c127836 */ /* 0x040fe20000000000 */
[----:B------:R-:W-:Y:S01]  /*0b30*/  SHF.R.S32.HI R8, RZ, 0x1f, R23 ;  /* 0x0000001fff087819 */ /* 0x000fe20000011417 */
[----:B------:R-:W-:Y:S01]  /*0b40*/  VIADD R17, R12, 0x30 ;  /* 0x000000300c117836 */ /* 0x000fe20000000000 */
[----:B------:R-:W-:Y:S01]  /*0b50*/  LEA.HI.X R7, R14, R7, R9, 0x3, P1 ;  /* 0x000000070e077211 */ /* 0x000fe200008f1c09 */
[C---:B------:R-:W-:Y:S01]  /*0b60*/  VIADD R15, R12.reuse, 0x50 ;  /* 0x000000500c0f7836 */ /* 0x040fe20000000000 */
[----:B------:R-:W-:Y:S01]  /*0b70*/  ISETP.LT.AND P1, PT, R19, UR4, !P5 ;  /* 0x0000000413007c0c */ /* 0x000fe2000ef21270 */
[----:B------:R-:W-:Y:S01]  /*0b80*/  VIADD R14, R12, 0x60 ;  /* 0x000000600c0e7836 */ /* 0x000fe20000000000 */
[----:B------:R-:W-:Y:S01]  /*0b90*/  ISETP.LT.AND P2, PT, R18, UR4, !P5 ;  /* 0x0000000412007c0c */ /* 0x000fe2000ef41270 */
[----:B------:R-:W-:Y:S01]  /*0ba0*/  VIADD R16, R12, 0x40 ;  /* 0x000000400c107836 */ /* 0x000fe20000000000 */
[----:B------:R-:W-:Y:S01]  /*0bb0*/  ISETP.LT.AND P3, PT, R17, UR4, !P5 ;  /* 0x0000000411007c0c */ /* 0x000fe2000ef61270 */
[C---:B------:R-:W-:Y:S01]  /*0bc0*/  VIADD R25, R10.reuse, 0x20 ;  /* 0x000000200a197836 */ /* 0x040fe20000000000 */
[----:B------:R-:W-:Y:S01]  /*0bd0*/  SEL R13, RZ, 0x1, !P0 ;  /* 0x00000001ff0d7807 */ /* 0x000fe20004000000 */
[----:B------:R-:W-:Y:S01]  /*0be0*/  VIADD R24, R10, 0x30 ;  /* 0x000000300a187836 */ /* 0x000fe20000000000 */
[----:B------:R-:W-:-:S02]  /*0bf0*/  LEA.HI R9, R8, R23, RZ, 0x2 ;  /* 0x0000001708097211 */ /* 0x000fc400078f10ff */
[C---:B------:R-:W-:Y:S01]  /*0c00*/  LOP3.LUT R8, R22.reuse, 0x6, RZ, 0xc0, !PT ;  /* 0x0000000616087812 */ /* 0x040fe200078ec0ff */
[----:B------:R-:W-:Y:S01]  /*0c10*/  IMAD.SHL.U32 R22, R22, 0x4, RZ ;  /* 0x0000000416167824 */ /* 0x000fe200078e00ff */
[----:B------:R-:W-:Y:S02]  /*0c20*/  P2R R13, PR, R13, 0xf ;  /* 0x0000000f0d0d7803 */ /* 0x000fe40000000000 */
[----:B------:R-:W-:Y:S02]  /*0c30*/  ISETP.GE.AND P0, PT, R12, UR4, PT ;  /* 0x000000040c007c0c */ /* 0x000fe4000bf06270 */
[----:B------:R-:W-:Y:S02]  /*0c40*/  LOP3.LUT R9, R9, 0xfffffffc, RZ, 0xc0, !PT ;  /* 0xfffffffc09097812 */ /* 0x000fe400078ec0ff */
[----:B------:R-:W-:Y:S02]  /*0c50*/  SHF.R.U32.HI R8, RZ, 0x1, R8 ;  /* 0x00000001ff087819 */ /* 0x000fe40000011608 */
[----:B------:R-:W-:Y:S01]  /*0c60*/  SEL R20, RZ, 0x1, P0 ;  /* 0x00000001ff147807 */ /* 0x000fe20000000000 */
[----:B------:R-:W-:Y:S01]  /*0c70*/  IMAD.IADD R23, R23, 0x1, -R9 ;  /* 0x0000000117177824 */ /* 0x000fe200078e0a09 */
[----:B------:R-:W-:-:S02]  /*0c80*/  ISETP.LT.AND P0, PT, R15, UR4, !P5 ;  /* 0x000000040f007c0c */ /* 0x000fc4000ef01270 */
[----:B------:R-:W-:Y:S02]  /*0c90*/  ISETP.GE.AND P2, PT, R10, UR5, PT ;  /* 0x000000050a007c0c */ /* 0x000fe4000bf46270 */
[----:B------:R-:W-:Y:S02]  /*0ca0*/  LOP3.LUT R22, R8, 0x4, R22, 0xf8, !PT ;  /* 0x0000000408167812 */ /* 0x000fe400078ef816 */
[----:B------:R-:W-:Y:S01]  /*0cb0*/  LOP3.LUT R8, R9, R8, RZ, 0xfc, !PT ;  /* 0x0000000809087212 */ /* 0x000fe200078efcff */
[----:B------:R-:W-:Y:S01]  /*0cc0*/  VIADD R9, R12, 0x70 ;  /* 0x000000700c097836 */ /* 0x000fe20000000000 */
[----:B------:R-:W-:Y:S02]  /*0cd0*/  SEL R28, RZ, 0x200, !P0 ;  /* 0x00000200ff1c7807 */ /* 0x000fe40004000000 */
[----:B------:R-:W-:Y:S02]  /*0ce0*/  SEL R12, RZ, 0x1, P2 ;  /* 0x00000001ff0c7807 */ /* 0x000fe40001000000 */
[----:B------:R-:W-:-:S02]  /*0cf0*/  ISETP.GE.AND P0, PT, R19, UR4, PT ;  /* 0x0000000413007c0c */ /* 0x000fc4000bf06270 */
[----:B------:R-:W-:Y:S02]  /*0d00*/  ISETP.LT.AND P2, PT, R14, UR4, !P5 ;  /* 0x000000040e007c0c */ /* 0x000fe4000ef41270 */
[----:B------:R-:W-:Y:S02]  /*0d10*/  SEL R19, RZ, 0xffffffff, P0 ;  /* 0xffffffffff137807 */ /* 0x000fe40000000000 */
[C---:B------:R-:W-:Y:S02]  /*0d20*/  ISETP.LT.AND P1, PT, R16.reuse, UR4, !P5 ;  /* 0x0000000410007c0c */ /* 0x040fe4000ef21270 */
[----:B------:R-:W-:Y:S01]  /*0d30*/  SEL R27, RZ, 0x400, !P2 ;  /* 0x00000400ff1b7807 */ /* 0x000fe20005000000 */
[----:B------:R-:W-:Y:S01]  /*0d40*/  IMAD.SHL.U32 R19, R19, 0x2, RZ ;  /* 0x0000000213137824 */ /* 0x000fe200078e00ff */
[----:B------:R-:W-:Y:S02]  /*0d50*/  ISETP.GE.AND P0, PT, R16, UR4, PT ;  /* 0x0000000410007c0c */ /* 0x000fe4000bf06270 */
[----:B------:R-:W-:-:S02]  /*0d60*/  ISETP.GE.AND P2, PT, R18, UR4, PT ;  /* 0x0000000412007c0c */ /* 0x000fc4000bf46270 */
[----:B------:R-:W-:Y:S02]  /*0d70*/  SEL R11, RZ, 0x100, !P1 ;  /* 0x00000100ff0b7807 */ /* 0x000fe40004800000 */
[----:B------:R-:W-:Y:S02]  /*0d80*/  SEL R16, RZ, 0x100, P0 ;  /* 0x00000100ff107807 */ /* 0x000fe40000000000 */
[C---:B------:R-:W-:Y:S02]  /*0d90*/  ISETP.LT.AND P1, PT, R9.reuse, UR4, !P5 ;  /* 0x0000000409007c0c */ /* 0x040fe4000ef21270 */
[----:B------:R-:W-:Y:S02]  /*0da0*/  SEL R18, RZ, 0x4, P2 ;  /* 0x00000004ff127807 */ /* 0x000fe40001000000 */
[----:B------:R-:W-:Y:S01]  /*0db0*/  ISETP.GE.AND P0, PT, R9, UR4, PT ;  /* 0x0000000409007c0c */ /* 0x000fe2000bf06270 */
[----:B------:R-:W-:Y:S01]  /*0dc0*/  VIADD R9, R10, 0x10 ;  /* 0x000000100a097836 */ /* 0x000fe20000000000 */
[----:B------:R-:W-:-:S02]  /*0dd0*/  ISETP.GE.AND P2, PT, R15, UR4, PT ;  /* 0x000000040f007c0c */ /* 0x000fc4000bf46270 */
[----:B------:R-:W-:Y:S02]  /*0de0*/  SEL R26, RZ, 0x800, !P1 ;  /* 0x00000800ff1a7807 */ /* 0x000fe40004800000 */
[----:B------:R-:W-:Y:S02]  /*0df0*/  SEL R15, RZ, 0x200, P2 ;  /* 0x00000200ff0f7807 */ /* 0x000fe40001000000 */
[----:B------:R-:W-:Y:S02]  /*0e00*/  ISETP.GE.AND P2, PT, R9, UR5, PT ;  /* 0x0000000509007c0c */ /* 0x000fe4000bf46270 */
[----:B------:R-:W-:Y:S02]  /*0e10*/  ISETP.GE.AND P1, PT, R17, UR4, PT ;  /* 0x0000000411007c0c */ /* 0x000fe4000bf26270 */
[----:B------:R-:W-:Y:S02]  /*0e20*/  LOP3.LUT R28, R28, R11, R13, 0xfe, !PT ;  /* 0x0000000b1c1c7212 */ /* 0x000fe400078efe0d */
[----:B------:R-:W-:-:S02]  /*0e30*/  SEL R11, RZ, 0xffffffff, P2 ;  /* 0xffffffffff0b7807 */ /* 0x000fc40001000000 */
[----:B------:R-:W-:Y:S02]  /*0e40*/  SEL R17, RZ, 0x8, P1 ;  /* 0x00000008ff117807 */ /* 0x000fe40000800000 */
[----:B------:R-:W-:Y:S01]  /*0e50*/  ISETP.GE.AND P1, PT, R14, UR4, PT ;  /* 0x000000040e007c0c */ /* 0x000fe2000bf26270 */
[----:B------:R-:W-:Y:S01]  /*0e60*/  IMAD.SHL.U32 R11, R11, 0x2, RZ ;  /* 0x000000020b0b7824 */ /* 0x000fe200078e00ff */
[----:B------:R-:W-:Y:S01]  /*0e70*/  LOP3.LUT R26, R26, R27, R28, 0xfe, !PT ;  /* 0x0000001b1a1a7212 */ /* 0x000fe200078efe1c */
[----:B------:R-:W-:Y:S01]  /*0e80*/  UMOV UR4, 0x400 ;  /* 0x0000040000047882 */ /* 0x000fe20000000000 */
[----:B------:R-:W-:Y:S01]  /*0e90*/  SEL R14, RZ, 0x400, P1 ;  /* 0x00000400ff0e7807 */ /* 0x000fe20000800000 */
[----:B-1----:R-:W-:Y:S01]  /*0ea0*/  ULEA UR6, UR6, UR4, 0x18 ;  /* 0x0000000406067291 */ /* 0x002fe2000f8ec03f */
[----:B------:R-:W-:Y:S02]  /*0eb0*/  SEL R26, R26, RZ, P6 ;  /* 0x000000ff1a1a7207 */ /* 0x000fe40003000000 */
[----:B------:R-:W-:-:S02]  /*0ec0*/  CS2R R28, SRZ ;  /* 0x00000000001c7805 */ /* 0x000fc4000001ff00 */
[----:B------:R-:W-:Y:S02]  /*0ed0*/  ISETP.GE.AND P1, PT, R25, UR5, PT ;  /* 0x0000000519007c0c */ /* 0x000fe4000bf26270 */
[----:B------:R-:W-:Y:S02]  /*0ee0*/  LOP3.LUT R19, R19, 0x2, R20, 0xe2, !PT ;  /* 0x0000000213137812 */ /* 0x000fe400078ee214 */
[----:B------:R-:W-:Y:S01]  /*0ef0*/  LOP3.LUT R22, R22, 0x1, R23, 0x78, !PT ;  /* 0x0000000116167812 */ /* 0x000fe200078e7817 */
[----:B------:R-:W-:Y:S01]  /*0f00*/  IMAD.SHL.U32 R23, R23, 0x2, RZ ;  /* 0x0000000217177824 */ /* 0x000fe200078e00ff */
[----:B------:R-:W-:Y:S02]  /*0f10*/  SEL R13, RZ, 0x800, P0 ;  /* 0x00000800ff0d7807 */ /* 0x000fe40000000000 */
[----:B------:R-:W-:Y:S01]  /*0f20*/  ISETP.GE.AND P2, PT, R24, UR5, PT ;  /* 0x0000000518007c0c */ /* 0x000fe2000bf46270 */
[----:B------:R-:W-:Y:S01]  /*0f30*/  IMAD R21, R22, 0x2, R21 ;  /* 0x0000000216157824 */ /* 0x000fe200078e0215 */
[----:B------:R-:W-:-:S02]  /*0f40*/  ISETP.LT.AND P0, PT, R10, UR5, !P5 ;  /* 0x000000050a007c0c */ /* 0x000fc4000ef01270 */
[----:B------:R-:W-:Y:S01]  /*0f50*/  LOP3.LUT R11, R11, 0x2, R12, 0xe2, !PT ;  /* 0x000000020b0b7812 */ /* 0x000fe200078ee20c */
[----:B------:R-:W-:Y:S01]  /*0f60*/  IMAD.SHL.U32 R12, R26, 0x8, RZ ;  /* 0x000000081a0c7824 */ /* 0x000fe200078e00ff */
[----:B------:R-:W-:Y:S02]  /*0f70*/  SEL R10, RZ, 0x4, P1 ;  /* 0x00000004ff0a7807 */ /* 0x000fe40000800000 */
[----:B------:R-:W-:Y:S02]  /*0f80*/  LOP3.LUT R17, R17, R18, R19, 0xfe, !PT ;  /* 0x0000001211117212 */ /* 0x000fe400078efe13 */
[----:B------:R-:W-:Y:S02]  /*0f90*/  CS2R R18, SRZ ;  /* 0x0000000000127805 */ /* 0x000fe4000001ff00 */
[----:B------:R-:W-:Y:S02]  /*0fa0*/  ISETP.LT.AND P1, PT, R9, UR5, !P5 ;  /* 0x0000000509007c0c */ /* 0x000fe4000ef21270 */
[----:B------:R-:W-:-:S02]  /*0fb0*/  SEL R9, RZ, 0x8, P2 ;  /* 0x00000008ff097807 */ /* 0x000fc40001000000 */
[----:B------:R-:W-:Y:S02]  /*0fc0*/  ISETP.LT.AND P2, PT, R25, UR5, !P5 ;  /* 0x0000000519007c0c */ /* 0x000fe4000ef41270 */
[----:B------:R-:W-:Y:S02]  /*0fd0*/  ISETP.LT.AND P3, PT, R24, UR5, !P5 ;  /* 0x0000000518007c0c */ /* 0x000fe4000ef61270 */
[----:B------:R-:W-:Y:S02]  /*0fe0*/  CS2R R24, SRZ ;  /* 0x0000000000187805 */ /* 0x000fe4000001ff00 */
[----:B------:R-:W-:Y:S02]  /*0ff0*/  LOP3.LUT R15, R15, R16, R17, 0xfe, !PT ;  /* 0x000000100f0f7212 */ /* 0x000fe400078efe11 */
[----:B------:R-:W-:Y:S02]  /*1000*/  SEL R16, RZ, 0x1, !P0 ;  /* 0x00000001ff107807 */ /* 0x000fe40004000000 */
[----:B------:R-:W-:Y:S01]  /*1010*/  LOP3.LUT P5, RZ, R12, 0x8, RZ, 0xc0, !PT ;  /* 0x000000080cff7812 */ /* 0x000fe200078ac0ff */
[C---:B------:R-:W-:Y:S01]  /*1020*/  IMAD.SHL.U32 R12, R26.reuse, 0x4, RZ ;  /* 0x000000041a0c7824 */ /* 0x040fe200078e00ff */
[----:B------:R-:W-:Y:S01]  /*1030*/  LOP3.LUT R9, R9, R10, R11, 0xfe, !PT ;  /* 0x0000000a09097212 */ /* 0x000fe200078efe0b */
[----:B------:R-:W-:Y:S01]  /*1040*/  IMAD.SHL.U32 R11, R26, 0x2, RZ ;  /* 0x000000021a0b7824 */ /* 0x000fe200078e00ff */
[----:B------:R-:W-:-:S02]  /*1050*/  LOP3.LUT R21, R21, 0x4, R23, 0x78, !PT ;  /* 0x0000000415157812 */ /* 0x000fc400078e7817 */
[----:B------:R-:W-:Y:S02]  /*1060*/  CS2R R22, SRZ ;  /* 0x0000000000167805 */ /* 0x000fe4000001ff00 */
[----:B------:R-:W-:Y:S02]  /*1070*/  P2R R16, PR, R16, 0xf ;  /* 0x0000000f10107803 */ /* 0x000fe40000000000 */
[----:B------:R-:W-:Y:S01]  /*1080*/  IADD3 R86, P0, R86, R4, RZ ;  /* 0x0000000456567210 */ /* 0x000fe20007f1e0ff */
[----:B------:R-:W-:Y:S01]  /*1090*/  IMAD R21, R8, 0x80, R21 ;  /* 0x0000008008157824 */ /* 0x000fe200078e0215 */
[----:B------:R-:W-:Y:S02]  /*10a0*/  LOP3.LUT P2, RZ, R12, 0x8, RZ, 0xc0, !PT ;  /* 0x000000080cff7812 */ /* 0x000fe4000784c0ff */
[----:B------:R-:W-:Y:S01]  /*10b0*/  LOP3.LUT P1, RZ, R11, 0x8, RZ, 0xc0, !PT ;  /* 0x000000080bff7812 */ /* 0x000fe2000782c0ff */
[----:B------:R-:W-:Y:S01]  /*10c0*/  IMAD.X R87, R2, 0x1, R5, P0 ;  /* 0x0000000102577824 */ /* 0x000fe200000e0605 */
[----:B------:R-:W-:Y:S01]  /*10d0*/  LOP3.LUT R10, R26, 0x100, RZ, 0xc0, !PT ;  /* 0x000001001a0a7812 */ /* 0x000fe200078ec0ff */
[----:B------:R-:W-:Y:S01]  /*10e0*/  IMAD R101, R8, -0x40, R21 ;  /* 0xffffffc008657824 */ /* 0x000fe200078e0215 */
[----:B------:R-:W-:-:S02]  /*10f0*/  LOP3.LUT R2, R26, 0x200, RZ, 0xc0, !PT ;  /* 0x000002001a027812 */ /* 0x000fc400078ec0ff */
[C---:B------:R-:W-:Y:S02]  /*1100*/  LOP3.LUT R8, R26.reuse, 0x400, RZ, 0xc0, !PT ;  /* 0x000004001a087812 */ /* 0x040fe400078ec0ff */
[C---:B------:R-:W-:Y:S02]  /*1110*/  LOP3.LUT P3, RZ, R26.reuse, 0x8, RZ, 0xc0, !PT ;  /* 0x000000081aff7812 */ /* 0x040fe4000786c0ff */
[----:B------:R-:W-:Y:S02]  /*1120*/  LEA R102, R21, UR6, 0x3 ;  /* 0x0000000615667c11 */ /* 0x000fe4000f8e18ff */
[----:B------:R-:W-:Y:S02]  /*1130*/  CS2R R20, SRZ ;  /* 0x0000000000147805 */ /* 0x000fe4000001ff00 */
[----:B------:R-:W-:Y:S02]  /*1140*/  LOP3.LUT R26, R26, 0x800, RZ, 0xc0, !PT ;  /* 0x000008001a1a7812 */ /* 0x000fe400078ec0ff */
[----:B------:R-:W-:Y:S01]  /*1150*/  SHF.R.U32.HI R10, RZ, 0x5, R10 ;  /* 0x00000005ff0a7819 */ /* 0x000fe2000001160a */
[----:B------:R-:W-:Y:S01]  /*1160*/  @!PT LDS RZ, [RZ] ;  /* 0x00000000fffff984 */ /* 0x000fe20000000800 */
[----:B------:R-:W-:Y:S01]  /*1170*/  @!PT LDS RZ, [RZ] ;  /* 0x00000000fffff984 */ /* 0x000fe20000000800 */
[----:B------:R-:W-:Y:S01]  /*1180*/  @!PT LDS RZ, [RZ] ;  /* 0x00000000fffff984 */ /* 0x000fe20000000800 */
[----:B------:R-:W-:Y:S01]  /*1190*/  LDGSTS.E.LTC128B.64 [R102], desc[UR14][R4.64], P5 ;  /* 0x0000000004667fae */ /* 0x000fe2000a921b4e */
[----:B------:R-:W-:-:S02]  /*11a0*/  SHF.R.U32.HI R2, RZ, 0x6, R2 ;  /* 0x00000006ff027819 */ /* 0x000fc40000011602 */
[----:B------:R-:W-:Y:S01]  /*11b0*/  SEL R16, R16, RZ, P6 ;  /* 0x000000ff10107207 */ /* 0x000fe20003000000 */
[----:B------:R-:W-:Y:S01]  /*11c0*/  LDGSTS.E.LTC128B.64 [R102+0x80], desc[UR14][R4.64+0x80], P2 ;  /* 0x0008008004667fae */ /* 0x000fe20009121b4e */
[----:B------:R-:W-:Y:S02]  /*11d0*/  SHF.R.U32.HI R8, RZ, 0x7, R8 ;  /* 0x00000007ff087819 */ /* 0x000fe40000011608 */
[----:B------:R-:W-:Y:S01]  /*11e0*/  SHF.R.U32.HI R26, RZ, 0x8, R26 ;  /* 0x00000008ff1a7819 */ /* 0x000fe2000001161a */
[----:B------:R-:W-:Y:S01]  /*11f0*/  LDGSTS.E.LTC128B.64 [R102+0x100], desc[UR14][R4.64+0x100], P1 ;  /* 0x0010010004667fae */ /* 0x000fe20008921b4e */
[----:B------:R-:W-:Y:S02]  /*1200*/  ISETP.NE.U32.AND P0, PT, R10, RZ, PT ;  /* 0x000000ff0a00720c */ /* 0x000fe40003f05070 */
[----:B------:R-:W-:Y:S02]  /*1210*/  CS2R R10, SRZ ;  /* 0x00000000000a7805 */ /* 0x000fe4000001ff00 */
[----:B------:R-:W-:Y:S01]  /*1220*/  ISETP.NE.U32.AND P5, PT, R2, RZ, PT ;  /* 0x000000ff0200720c */ /* 0x000fe20003fa5070 */
[----:B------:R-:W-:Y:S01]  /*1230*/  IMAD.SHL.U32 R2, R16, 0x4, RZ ;  /* 0x0000000410027824 */ /* 0x000fe200078e00ff */
[----:B------:R-:W-:Y:S01]  /*1240*/  ISETP.NE.U32.AND P2, PT, R8, RZ, PT ;  /* 0x000000ff0800720c */ /* 0x000fe20003f45070 */
[----:B------:R-:W-:Y:S01]  /*1250*/  IMAD.SHL.U32 R8, R16, 0x8, RZ ;  /* 0x0000000810087824 */ /* 0x000fe200078e00ff */
[----:B------:R-:W-:Y:S01]  /*1260*/  ISETP.NE.U32.AND P1, PT, R26, RZ, PT ;  /* 0x000000ff1a00720c */ /* 0x000fe20003f25070 */
[----:B------:R-:W-:Y:S01]  /*1270*/  LDGSTS.E.LTC128B.64 [R102+0x180], desc[UR14][R4.64+0x180], P3 ;  /* 0x0018018004667fae */ /* 0x000fe20009921b4e */
[----:B------:R-:W-:-:S02]  /*1280*/  SEL R110, R9, RZ, P4 ;  /* 0x000000ff096e7207 */ /* 0x000fc40002000000 */
[----:B------:R-:W-:Y:S02]  /*1290*/  CS2R R26, SRZ ;  /* 0x00000000001a7805 */ /* 0x000fe4000001ff00 */
[----:B------:R-:W-:Y:S02]  /*12a0*/  LOP3.LUT R13, R13, R14, R15, 0xfe, !PT ;  /* 0x0000000e0d0d7212 */ /* 0x000fe400078efe0f */
[----:B------:R-:W-:Y:S02]  /*12b0*/  CS2R R14, SRZ ;  /* 0x00000000000e7805 */ /* 0x000fe4000001ff00 */
[----:B------:R-:W-:Y:S01]  /*12c0*/  LOP3.LUT P3, RZ, R8, 0x8, RZ, 0xc0, !PT ;  /* 0x0000000808ff7812 */ /* 0x000fe2000786c0ff */
[----:B------:R-:W-:Y:S01]  /*12d0*/  LDGSTS.E.LTC128B.64 [R102+0x200], desc[UR14][R4.64+0x200], P0 ;  /* 0x0020020004667fae */ /* 0x000fe20008121b4e */
[----:B------:R-:W-:Y:S01]  /*12e0*/  LOP3.LUT P6, RZ, R2, 0x8, RZ, 0xc0, !PT ;  /* 0x0000000802ff7812 */ /* 0x000fe200078cc0ff */
[----:B------:R-:W-:Y:S01]  /*12f0*/  IMAD.SHL.U32 R2, R110, 0x8, RZ ;  /* 0x000000086e027824 */ /* 0x000fe200078e00ff */
[----:B------:R-:W-:Y:S01]  /*1300*/  SEL R112, R13, RZ, P4 ;  /* 0x000000ff0d707207 */ /* 0x000fe20002000000 */
[----:B------:R-:W-:Y:S01]  /*1310*/  LDGSTS.E.LTC128B.64 [R102+0x280], desc[UR14][R4.64+0x280], P5 ;  /* 0x0028028004667fae */ /* 0x000fe2000a921b4e */
[----:B------:R-:W-:-:S02]  /*1320*/  LEA R101, R101, UR6, 0x3 ;  /* 0x0000000665657c11 */ /* 0x000fc4000f8e18ff */
[----:B------:R-:W-:Y:S02]  /*1330*/  CS2R R12, SRZ ;  /* 0x00000000000c7805 */ /* 0x000fe4000001ff00 */
[----:B------:R-:W-:Y:S01]  /*1340*/  LOP3.LUT P0, RZ, R16, 0x8, RZ, 0xc0, !PT ;  /* 0x0000000810ff7812 */ /* 0x000fe2000780c0ff */
[----:B------:R-:W-:Y:S01]  /*1350*/  LDGSTS.E.LTC128B.64 [R102+0x300], desc[UR14][R4.64+0x300], P2 ;  /* 0x0030030004667fae */ /* 0x000fe20009121b4e */
[----:B------:R-:W-:Y:S01]  /*1360*/  LOP3.LUT P2, RZ, R2, 0x8, RZ, 0xc0, !PT ;  /* 0x0000000802ff7812 */ /* 0x000fe2000784c0ff */
[----:B------:R-:W-:Y:S01]  /*1370*/  IMAD.SHL.U32 R2, R112, 0x8, RZ ;  /* 0x0000000870027824 */ /* 0x000fe200078e00ff */
[----:B------:R-:W-:Y:S01]  /*1380*/  CS2R R8, SRZ ;  /* 0x0000000000087805 */ /* 0x000fe2000001ff00 */
[----:B------:R1:W-:Y:S01]  /*1390*/  LDGSTS.E.LTC128B.64 [R102+0x380], desc[UR14][R4.64+0x380], P1 ;  /* 0x0038038004667fae */ /* 0x0003e20008921b4e */
[----:B------:R-:W-:Y:S01]  /*13a0*/  IMAD.SHL.U32 R16, R16, 0x2, RZ ;  /* 0x0000000210107824 */ /* 0x000fe200078e00ff */
[----:B------:R-:W-:Y:S02]  /*13b0*/  IADD3 R88, P1, R88, R6, RZ ;  /* 0x0000000658587210 */ /* 0x000fe40007f3e0ff */
[----:B------:R-:W-:Y:S01]  /*13c0*/  LDGSTS.E.LTC128B.64 [R101+0xc000], desc[UR14][R6.64], P3 ;  /* 0x0c00000006657fae */ /* 0x000fe20009921b4e */
[----:B------:R-:W-:Y:S01]  /*13d0*/  LOP3.LUT P5, RZ, R2, 0x8, RZ, 0xc0, !PT ;  /* 0x0000000802ff7812 */ /* 0x000fe200078ac0ff */
[----:B------:R-:W-:Y:S01]  /*13e0*/  IMAD.SHL.U32 R2, R112, 0x4, RZ ;  /* 0x0000000470027824 */ /* 0x000fe200078e00ff */
[----:B------:R-:W-:Y:S01]  /*13f0*/  LOP3.LUT P4, RZ, R16, 0x8, RZ, 0xc0, !PT ;  /* 0x0000000810ff7812 */ /* 0x000fe2000788c0ff */
[----:B------:R-:W-:Y:S01]  /*1400*/  IMAD.X R89, R0, 0x1, R7, P1 ;  /* 0x0000000100597824 */ /* 0x000fe200008e0607 */
[----:B------:R-:W-:Y:S01]  /*1410*/  LOP3.LUT R0, R112, 0x200, RZ, 0xc0, !PT ;  /* 0x0000020070007812 */ /* 0x000fe200078ec0ff */
[----:B------:R-:W-:Y:S01]  /*1420*/  LDGSTS.E.LTC128B.64 [R101+0xc080], desc[UR14][R6.64+0x80], P6 ;  /* 0x0c08008006657fae */ /* 0x000fe2000b121b4e */
[----:B------:R-:W-:-:S02]  /*1430*/  LOP3.LUT P1, RZ, R2, 0x8, RZ, 0xc0, !PT ;  /* 0x0000000802ff7812 */ /* 0x000fc4000782c0ff */
[----:B------:R-:W-:Y:S02]  /*1440*/  CS2R R16, SRZ ;  /* 0x0000000000107805 */ /* 0x000fe4000001ff00 */
[C---:B------:R-:W-:Y:S02]  /*1450*/  LOP3.LUT R2, R112.reuse, 0x100, RZ, 0xc0, !PT ;  /* 0x0000010070027812 */ /* 0x040fe400078ec0ff */
[----:B------:R-:W-:Y:S02]  /*1460*/  SHF.R.U32.HI R0, RZ, 0x6, R0 ;  /* 0x00000006ff007819 */ /* 0x000fe40000011600 */
[----:B------:R-:W-:Y:S02]  /*1470*/  SHF.R.U32.HI R2, RZ, 0x5, R2 ;  /* 0x00000005ff027819 */ /* 0x000fe40000011602 */
[----:B------:R-:W-:Y:S01]  /*1480*/  LOP3.LUT P6, RZ, R112, 0x8, RZ, 0xc0, !PT ;  /* 0x0000000870ff7812 */ /* 0x000fe200078cc0ff */
[----:B------:R-:W-:Y:S01]  /*1490*/  LDGSTS.E.LTC128B.64 [R101+0xc100], desc[UR14][R6.64+0x100], P4 ;  /* 0x0c10010006657fae */ /* 0x000fe2000a121b4e */
[----:B------:R-:W-:-:S02]  /*14a0*/  ISETP.NE.U32.AND P4, PT, R2, RZ, PT ;  /* 0x000000ff0200720c */ /* 0x000fc40003f85070 */
[----:B------:R-:W-:Y:S01]  /*14b0*/  LOP3.LUT R2, R112, 0x400, RZ, 0xc0, !PT ;  /* 0x0000040070027812 */ /* 0x000fe200078ec0ff */
[----:B------:R2:W-:Y:S01]  /*14c0*/  LDGSTS.E.LTC128B.64 [R101+0xc180], desc[UR14][R6.64+0x180], P0 ;  /* 0x0c18018006657fae */ /* 0x0005e20008121b4e */
[----:B------:R-:W-:Y:S01]  /*14d0*/  ISETP.NE.U32.AND P0, PT, R0, RZ, PT ;  /* 0x000000ff0000720c */ /* 0x000fe20003f05070 */
[C---:B-1----:R-:W-:Y:S01]  /*14e0*/  IMAD.SHL.U32 R4, R112.reuse, 0x2, RZ ;  /* 0x0000000270047824 */ /* 0x042fe200078e00ff */
[----:B------:R-:W-:Y:S01]  /*14f0*/  LOP3.LUT R0, R112, 0x800, RZ, 0xc0, !PT ;  /* 0x0000080070007812 */ /* 0x000fe200078ec0ff */
[----:B------:R-:W0:Y:S01]  /*1500*/  LDGDEPBAR ;  /* 0x00000000000079af */ /* 0x000e220000000000 */
[----:B------:R-:W-:Y:S02]  /*1510*/  SHF.R.U32.HI R2, RZ, 0x7, R2 ;  /* 0x00000007ff027819 */ /* 0x000fe40000011602 */
[----:B------:R-:W-:Y:S01]  /*1520*/  LOP3.LUT P3, RZ, R4, 0x8, RZ, 0xc0, !PT ;  /* 0x0000000804ff7812 */ /* 0x000fe2000786c0ff */
[----:B------:R1:W-:Y:S01]  /*1530*/  LDGSTS.E.LTC128B.64 [R102+0x4000], desc[UR14][R86.64], P5 ;  /* 0x0400000056667fae */ /* 0x0003e2000a921b4e */
[----:B------:R-:W-:-:S02]  /*1540*/  SHF.R.U32.HI R4, RZ, 0x5, R3 ;  /* 0x00000005ff047819 */ /* 0x000fc40000011603 */
[----:B------:R-:W-:Y:S01]  /*1550*/  SHF.R.U32.HI R0, RZ, 0x8, R0 ;  /* 0x00000008ff007819 */ /* 0x000fe20000011600 */
[----:B------:R1:W-:Y:S01]  /*1560*/  LDGSTS.E.LTC128B.64 [R102+0x4080], desc[UR14][R86.64+0x80], P1 ;  /* 0x0408008056667fae */ /* 0x0003e20008921b4e */
[----:B------:R-:W-:Y:S01]  /*1570*/  ISETP.NE.U32.AND P5, PT, R2, RZ, PT ;  /* 0x000000ff0200720c */ /* 0x000fe20003fa5070 */
[----:B------:R-:W-:Y:S01]  /*1580*/  IMAD.SHL.U32 R2, R110, 0x4, RZ ;  /* 0x000000046e027824 */ /* 0x000fe200078e00ff */
[----:B------:R-:W-:Y:S01]  /*1590*/  ISETP.NE.U32.AND P1, PT, R0, RZ, PT ;  /* 0x000000ff0000720c */ /* 0x000fe20003f25070 */
[----:B------:R-:W3:Y:S01]  /*15a0*/  SHFL.IDX PT, R4, R4, RZ, 0x1f ;  /* 0x00001fff04047589 */ /* 0x000ee200000e0000 */
[----:B------:R-:W-:-:S03]  /*15b0*/  IMAD.SHL.U32 R0, R110, 0x2, RZ ;  /* 0x000000026e007824 */ /* 0x000fc600078e00ff */
[----:B------:R1:W-:Y:S01]  /*15c0*/  LDGSTS.E.LTC128B.64 [R102+0x4100], desc[UR14][R86.64+0x100], P3 ;  /* 0x0410010056667fae */ /* 0x0003e20009921b4e */
[----:B------:R-:W-:-:S03]  /*15d0*/  LOP3.LUT P3, RZ, R2, 0x8, RZ, 0xc0, !PT ;  /* 0x0000000802ff7812 */ /* 0x000fc6000786c0ff */
[----:B------:R1:W-:Y:S01]  /*15e0*/  LDGSTS.E.LTC128B.64 [R102+0x4180], desc[UR14][R86.64+0x180], P6 ;  /* 0x0418018056667fae */ /* 0x0003e2000b121b4e */
[----:B------:R-:W-:Y:S02]  /*15f0*/  LOP3.LUT P6, RZ, R0, 0x8, RZ, 0xc0, !PT ;  /* 0x0000000800ff7812 */ /* 0x000fe400078cc0ff */
[----:B--2---:R-:W-:Y:S01]  /*1600*/  CS2R R6, SRZ ;  /* 0x0000000000067805 */ /* 0x004fe2000001ff00 */
[----:B------:R1:W-:Y:S01]  /*1610*/  LDGSTS.E.LTC128B.64 [R102+0x4200], desc[UR14][R86.64+0x200], P4 ;  /* 0x0420020056667fae */ /* 0x0003e2000a121b4e */
[----:B------:R-:W-:-:S03]  /*1620*/  LOP3.LUT P4, RZ, R110, 0x8, RZ, 0xc0, !PT ;  /* 0x000000086eff7812 */ /* 0x000fc6000788c0ff */
[----:B------:R1:W-:Y:S01]  /*1630*/  LDGSTS.E.LTC128B.64 [R102+0x4280], desc[UR14][R86.64+0x280], P0 ;  /* 0x0428028056667fae */ /* 0x0003e20008121b4e */
[----:B------:R-:W-:-:S03]  /*1640*/  ISETP.GE.AND P0, PT, R84, 0x10, PT ;  /* 0x000000105400780c */ /* 0x000fc60003f06270 */
[----:B------:R1:W-:Y:S01]  /*1650*/  LDGSTS.E.LTC128B.64 [R102+0x4300], desc[UR14][R86.64+0x300], P5 ;  /* 0x0430030056667fae */ /* 0x0003e2000a921b4e */
[----:B---3--:R-:W-:-:S03]  /*1660*/  R2UR UR5, R4 ;  /* 0x00000000040572ca */ /* 0x008fc600000e0000 */
[----:B------:R1:W-:Y:S01]  /*1670*/  LDGSTS.E.LTC128B.64 [R102+0x4380], desc[UR14][R86.64+0x380], P1 ;  /* 0x0438038056667fae */ /* 0x0003e20008921b4e */
[----:B------:R-:W-:-:S03]  /*1680*/  CS2R R4, SRZ ;  /* 0x0000000000047805 */ /* 0x000fc6000001ff00 */
[----:B------:R1:W-:Y:S04]  /*1690*/  LDGSTS.E.LTC128B.64 [R101+0xe000], desc[UR14][R88.64], P2 ;  /* 0x0e00000058657fae */ /* 0x0003e80009121b4e */
[----:B------:R1:W-:Y:S02]  /*16a0*/  LDGSTS.E.LTC128B.64 [R101+0xe080], desc[UR14][R88.64+0x80], P3 ;  /* 0x0e08008058657fae */ /* 0x0003e40009921b4e */
[----:B------:R-:W-:Y:S02]  /*16b0*/  USHF.R.S32.HI UR17, URZ, 0x1f, UR5 ;  /* 0x0000001f3f117899 */ /* 0x000fe40008011405 */
[----:B------:R1:W-:Y:S02]  /*16c0*/  LDGSTS.E.LTC128B.64 [R101+0xe100], desc[UR14][R88.64+0x100], P6 ;  /* 0x0e10010058657fae */ /* 0x0003e4000b121b4e */
[----:B------:R-:W-:-:S02]  /*16d0*/  ULEA.HI UR17, UR17, UR5, URZ, 0x3 ;  /* 0x0000000511117291 */ /* 0x000fc4000f8f183f */
[----:B------:R1:W-:Y:S02]  /*16e0*/  LDGSTS.E.LTC128B.64 [R101+0xe180], desc[UR14][R88.64+0x180], P4 ;  /* 0x0e18018058657fae */ /* 0x0003e4000a121b4e */
[----:B------:R-:W-:Y:S02]  /*16f0*/  ULOP3.LUT UR4, UR17, 0xfffffff8, URZ, 0xc0, !UPT ;  /* 0xfffffff811047892 */ /* 0x000fe4000f8ec03f */
[----:B------:R-:W0:Y:S01]  /*1700*/  LDGDEPBAR ;  /* 0x00000000000079af */ /* 0x000e220000000000 */
[----:B------:R-:W-:Y:S02]  /*1710*/  USHF.R.S32.HI UR17, URZ, 0x3, UR17 ;  /* 0x000000033f117899 */ /* 0x000fe40008011411 */
[----:B------:R-:W-:-:S04]  /*1720*/  UIADD3 UR4, UR5, -UR4, URZ ;  /* 0x8000000405047290 */ /* 0x000fc8000fffe03f */
[----:B------:R-:W-:-:S04]  /*1730*/  USHF.R.S32.HI UR7, URZ, 0x1f, UR4 ;  /* 0x0000001f3f077899 */ /* 0x000fc80008011404 */
[----:B------:R-:W-:-:S04]  /*1740*/  ULEA.HI UR7, UR7, UR4, URZ, 0x2 ;  /* 0x0000000407077291 */ /* 0x000fc8000f8f103f */
[----:B------:R-:W-:Y:S02]  /*1750*/  ULOP3.LUT UR16, UR7, 0xfffffffc, URZ, 0xc0, !UPT ;  /* 0xfffffffc07107892 */ /* 0x000fe4000f8ec03f */
[----:B------:R-:W-:Y:S02]  /*1760*/  USHF.R.S32.HI UR7, URZ, 0x2, UR7 ;  /* 0x000000023f077899 */ /* 0x000fe40008011407 */
[----:B------:R-:W-:Y:S01]  /*1770*/  UIADD3 UR16, UR4, -UR16, URZ ;  /* 0x8000001004107290 */ /* 0x000fe2000fffe03f */
[----:B------:R-:W-:-:S04]  /*1780*/  DEPBAR.LE SB0, 0x1 ;  /* 0x000080400000791a */ /* 0x000fc80000000000 */
[----:B------:R-:W-:Y:S06]  /*1790*/  BAR.SYNC.DEFER_BLOCKING 0x0 ;  /* 0x0000000000007b1d */ /* 0x000fec0000010000 */
[----:B-1----:R-:W-:Y:S05]  /*17a0*/  @!P0 BRA `(.L_x_3) ;  /* 0x00000010001c8947 */ /* 0x002fea0003800000 */
[----:B------:R-:W-:Y:S01]  /*17b0*/  SHF.R.U32.HI R0, RZ, 0x3, R103 ;  /* 0x00000003ff007819 */ /* 0x000fe20000011667 */
[----:B------:R-:W-:Y:S01]  /*17c0*/  ULEA UR5, UR17, UR16, 0x6 ;  /* 0x0000001011057291 */ /* 0x000fe2000f8e303f */
[----:B------:R-:W-:Y:S01]  /*17d0*/  SHF.R.S32.HI R111, RZ, 0x1f, R84 ;  /* 0x0000001fff6f7819 */ /* 0x000fe20000011454 */
[----:B------:R-:W-:Y:S01]  /*17e0*/  ULEA UR4, UR17, UR7, 0x5 ;  /* 0x0000000711047291 */ /* 0x000fe2000f8e283f */
[----:B------:R-:W-:Y:S01]  /*17f0*/  LOP3.LUT R2, R0, 0x7, R3, 0x78, !PT ;  /* 0x0000000700027812 */ /* 0x000fe200078e7803 */
[----:B------:R-:W-:Y:S01]  /*1800*/  USHF.L.U32 UR5, UR5, 0x5, URZ ;  /* 0x0000000505057899 */ /* 0x000fe2000800063f */
[----:B------:R-:W-:Y:S01]  /*1810*/  LEA.HI R111, R111, R84, RZ, 0x4 ;  /* 0x000000546f6f7211 */ /* 0x000fe200078f20ff */
[----:B------:R-:W-:Y:S01]  /*1820*/  USHF.L.U32 UR4, UR4, 0x5, URZ ;  /* 0x0000000504047899 */ /* 0x000fe2000800063f */
[----:B------:R-:W-:Y:S01]  /*1830*/  IADD3 R116, P0, R86, UR10, RZ ;  /* 0x0000000a56747c10 */ /* 0x000fe2000ff1e0ff */
[C---:B------:R-:W-:Y:S01]  /*1840*/  IMAD R2, R0.reuse, 0x40, R2 ;  /* 0x0000004000027824 */ /* 0x040fe200078e0202 */
[----:B------:R-:W-:Y:S01]  /*1850*/  USHF.L.U32 UR5, UR5, 0x3, URZ ;  /* 0x0000000305057899 */ /* 0x000fe2000800063f */
[----:B------:R-:W-:Y:S01]  /*1860*/  SHF.R.S32.HI R111, RZ, 0x4, R111 ;  /* 0x00000004ff6f7819 */ /* 0x000fe2000001146f */
[----:B------:R-:W-:Y:S01]  /*1870*/  USHF.L.U32 UR4, UR4, 0x3, URZ ;  /* 0x0000000304047899 */ /* 0x000fe2000800063f */
[----:B------:R-:W-:Y:S01]  /*1880*/  IMAD R0, R0, -0x20, R2 ;  /* 0xffffffe000007824 */ /* 0x000fe200078e0202 */
[----:B------:R-:W-:-:S02]  /*1890*/  LEA R2, R2, UR6, 0x4 ;  /* 0x0000000602027c11 */ /* 0x000fc4000f8e20ff */
[----:B------:R-:W-:Y:S02]  /*18a0*/  CS2R R54, SRZ ;  /* 0x0000000000367805 */ /* 0x000fe4000001ff00 */
[----:B------:R-:W-:Y:S01]  /*18b0*/  IADD3.X R115, R87, UR11, RZ, P0, !PT ;  /* 0x0000000b57737c10 */ /* 0x000fe200087fe4ff */
[----:B------:R-:W-:Y:S01]  /*18c0*/  UMOV UR20, URZ ;  /* 0x0000003f00147c82 */ /* 0x000fe20008000000 */
[----:B------:R-:W-:Y:S01]  /*18d0*/  LEA R0, R0, UR6, 0x4 ;  /* 0x0000000600007c11 */ /* 0x000fe2000f8e20ff */
[----:B------:R1:W2:Y:S01]  /*18e0*/  LDS.128 R68, [R2+UR5] ;  /* 0x0000000502447984 */ /* 0x0002a20008000c00 */
[C---:B------:R-:W-:Y:S01]  /*18f0*/  ISETP.NE.AND P0, PT, R111.reuse, 0x2, PT ;  /* 0x000000026f00780c */ /* 0x040fe20003f05270 */
[----:B------:R-:W-:Y:S01]  /*1900*/  VIADD R111, R111, 0xffffffff ;  /* 0xffffffff6f6f7836 */ /* 0x000fe20000000000 */
[----:B------:R-:W-:Y:S01]  /*1910*/  IADD3 R114, P1, R88, UR8, RZ ;  /* 0x0000000858727c10 */ /* 0x000fe2000ff3e0ff */
[----:B------:R1:W3:Y:S01]  /*1920*/  LDS.128 R80, [R2+UR5+0x80] ;  /* 0x0000800502507984 */ /* 0x0002e20008000c00 */
[----:B------:R-:W-:Y:S01]  /*1930*/  SEL R112, R112, RZ, P0 ;  /* 0x000000ff70707207 */ /* 0x000fe20000000000 */
[----:B------:R-:W-:Y:S01]  /*1940*/  UMOV UR25, 0x4000 ;  /* 0x0000400000197882 */ /* 0x000fe20000000000 */
[----:B------:R-:W-:Y:S01]  /*1950*/  SEL R110, R110, RZ, P0 ;  /* 0x000000ff6e6e7207 */ /* 0x000fe20000000000 */
[----:B------:R1:W1:Y:S01]  /*1960*/  LDS.128 R72, [R0+UR4+0xc000] ;  /* 0x00c0000400487984 */ /* 0x0002620008000c00 */
[----:B------:R-:W-:Y:S01]  /*1970*/  IADD3.X R113, R89, UR9, RZ, P1, !PT ;  /* 0x0000000959717c10 */ /* 0x000fe20008ffe4ff */
[----:B------:R-:W-:Y:S01]  /*1980*/  UMOV UR23, 0x2 ;  /* 0x0000000200177882 */ /* 0x000fe20000000000 */
[----:B------:R-:W-:Y:S01]  /*1990*/  UMOV UR24, 0x8000 ;  /* 0x0000800000187882 */ /* 0x000fe20000000000 */
[----:B------:R1:W1:Y:S01]  /*19a0*/  LDS.128 R76, [R0+UR4+0xc080] ;  /* 0x00c08004004c7984 */ /* 0x0002620008000c00 */
[----:B------:R-:W-:Y:S01]  /*19b0*/  ULDC.64 UR10, c[0x0][0x240] ;  /* 0x00009000000a7ab9 */ /* 0x000fe20000000a00 */
[----:B------:R-:W-:-:S05]  /*19c0*/  ULDC.64 UR8, c[0x0][0x260] ;  /* 0x0000980000087ab9 */ /* 0x000fca0000000a00 */
.L_x_4:
[----:B------:R-:W-:-:S04]  /*19d0*/  DEPBAR.LE SB5, 0xc ;  /* 0x0000d3000000791a */ /* 0x000fc80000000000 */
[C---:B-12---:R-:W5:Y:S01]  /*19e0*/  DMMA.8x8x4 R4, R68.reuse, R72, R4 ;  /* 0x000000484404723f */ /* 0x046f620000000004 */
[----:B---3--:R-:W-:Y:S01]  /*19f0*/  LDS.128 R84, [R2+UR5+0x1000] ;  /* 0x0010000502547984 */ /* 0x008fe20008000c00 */
[----:B------:R-:W-:Y:S02]  /*1a00*/  UIADD3 UR18, UR5, -0x8000, URZ ;  /* 0xffff800005127890 */ /* 0x000fe4000fffe03f */
[----:B------:R-:W-:Y:S01]  /*1a10*/  LOP3.LUT P2, RZ, R112, 0x1, RZ, 0xc0, !PT ;  /* 0x0000000170ff7812 */ /* 0x000fe2000784c0ff */
[----:B------:R-:W-:Y:S01]  /*1a20*/  IMAD.MOV.U32 R122, RZ, RZ, R114 ;  /* 0x000000ffff7a7224 */ /* 0x000fe200078e0072 */
[----:B------:R-:W-:Y:S01]  /*1a30*/  LOP3.LUT P1, RZ, R110, 0x1, RZ, 0xc0, !PT ;  /* 0x000000016eff7812 */ /* 0x000fe2000782c0ff */
[----:B------:R-:W-:Y:S01]  /*1a40*/  IMAD.MOV.U32 R117, RZ, RZ, R115 ;  /* 0x000000ffff757224 */ /* 0x000fe200078e0073 */
[----:B------:R-:W-:Y:S01]  /*1a50*/  UIADD3 UR19, UR4, -0x4000, URZ ;  /* 0xffffc00004137890 */ /* 0x000fe2000fffe03f */
[----:B------:R-:W1:Y:S01]  /*1a60*/  LDS.128 R88, [R0+UR4+0xc800] ;  /* 0x00c8000400587984 */ /* 0x000e620008000c00 */
[----:B------:R-:W-:Y:S01]  /*1a70*/  VIADD R114, R102, UR24 ;  /* 0x0000001866727c36 */ /* 0x000fe20008000000 */
[----:B------:R-:W-:Y:S01]  /*1a80*/  UIADD3 UR20, UR20, 0x1, URZ ;  /* 0x0000000114147890 */ /* 0x000fe2000fffe03f */
[----:B------:R-:W-:Y:S01]  /*1a90*/  IMAD.MOV.U32 R123, RZ, RZ, R113 ;  /* 0x000000ffff7b7224 */ /* 0x000fe200078e0071 */
[----:B------:R-:W-:Y:S01]  /*1aa0*/  UIADD3 UR23, UR23, 0x1, URZ ;  /* 0x0000000117177890 */ /* 0x000fe2000fffe03f */
[----:B------:R-:W-:Y:S01]  /*1ab0*/  VIADD R113, R101, UR25 ;  /* 0x0000001965717c36 */ /* 0x000fe20008000000 */
[----:B------:R-:W-:Y:S01]  /*1ac0*/  UISETP.NE.AND UP0, UPT, UR20, 0x3, UPT ;  /* 0x000000031400788c */ /* 0x000fe2000bf05270 */
[C---:B------:R-:W5:Y:S01]  /*1ad0*/  DMMA.8x8x4 R8, R68.reuse, R74, R8 ;  /* 0x0000004a4408723f */ /* 0x040f620000000008 */
[----:B------:R-:W1:Y:S01]  /*1ae0*/  LDS.128 R92, [R0+UR4+0xc880] ;  /* 0x00c88004005c7984 */ /* 0x000e620008000c00 */
[----:B------:R-:W-:Y:S02]  /*1af0*/  UISETP.NE.AND UP1, UPT, UR23, 0x3, UPT ;  /* 0x000000031700788c */ /* 0x000fe4000bf25270 */
[----:B------:R-:W-:Y:S02]  /*1b00*/  UIADD3 UR22, UR25, -0x4000, URZ ;  /* 0xffffc00019167890 */ /* 0x000fe4000fffe03f */
[----:B------:R-:W-:Y:S02]  /*1b10*/  UIADD3 UR21, UR24, -0x8000, URZ ;  /* 0xffff800018157890 */ /* 0x000fe4000fffe03f */
[----:B------:R-:W-:Y:S01]  /*1b20*/  USEL UR23, UR23, URZ, UP1 ;  /* 0x0000003f17177287 */ /* 0x000fe20008800000 */
[----:B------:R-:W2:Y:S01]  /*1b30*/  LDS.128 R96, [R2+UR5+0x1080] ;  /* 0x0010800502607984 */ /* 0x000ea20008000c00 */
[----:B------:R-:W-:Y:S02]  /*1b40*/  @UP0 UIADD3 UR18, UR5, 0x4000, URZ ;  /* 0x0000400005120890 */ /* 0x000fe4000fffe03f */
[----:B------:R-:W-:Y:S02]  /*1b50*/  @UP0 UIADD3 UR19, UR4, 0x2000, URZ ;  /* 0x0000200004130890 */ /* 0x000fe4000fffe03f */
[----:B------:R-:W-:Y:S02]  /*1b60*/  @UP1 UIADD3 UR22, UR25, 0x2000, URZ ;  /* 0x0000200019161890 */ /* 0x000fe4000fffe03f */
[C---:B------:R-:W5:Y:S01]  /*1b70*/  DMMA.8x8x4 R12, R68.reuse, R76, R12 ;  /* 0x0000004c440c723f */ /* 0x040f62000000000c */
[----:B------:R-:W-:Y:S01]  /*1b80*/  @!PT LDS RZ, [RZ] ;  /* 0x00000000fffff984 */ /* 0x000fe20000000800 */
[----:B------:R-:W-:Y:S01]  /*1b90*/  @!PT LDS RZ, [RZ] ;  /* 0x00000000fffff984 */ /* 0x000fe20000000800 */
[----:B------:R-:W-:Y:S01]  /*1ba0*/  @!PT LDS RZ, [RZ] ;  /* 0x00000000fffff984 */ /* 0x000fe20000000800 */
[----:B------:R-:W-:Y:S01]  /*1bb0*/  @P2 LDGSTS.E.LTC128B.64 [R114], desc[UR14][R116.64] ;  /* 0x0000000074722fae */ /* 0x000fe2000b921b4e */
[----:B------:R-:W-:Y:S02]  /*1bc0*/  @UP1 UIADD3 UR21, UR24, 0x4000, URZ ;  /* 0x0000400018151890 */ /* 0x000fe4000fffe03f */
[----:B------:R-:W-:Y:S01]  /*1bd0*/  USEL UR20, UR20, URZ, UP0 ;  /* 0x0000003f14147287 */ /* 0x000fe20008000000 */
[----:B------:R-:W-:Y:S04]  /*1be0*/  UMOV UR25, UR22 ;  /* 0x0000001600197c82 */ /* 0x000fe80008000000 */
[----:B------:R-:W-:Y:S07]  /*1bf0*/  UMOV UR24, UR21 ;  /* 0x0000001500187c82 */ /* 0x000fee0008000000 */
[-C--:B------:R4:W5:Y:S04]  /*1c00*/  DMMA.8x8x4 R16, R68, R78.reuse, R16 ;  /* 0x0000004e4410723f */ /* 0x0809680000000010 */
[----:B----4-:R-:W-:Y:S04]  /*1c10*/  LOP3.LUT R68, R112, 0x2, RZ, 0xc0, !PT ;  /* 0x0000000270447812 */ /* 0x010fe800078ec0ff */
[----:B------:R-:W-:Y:S01]  /*1c20*/  SHF.R.U32.HI R68, RZ, 0x1, R68 ;  /* 0x00000001ff447819 */ /* 0x000fe20000011644 */
[----:B------:R-:W-:Y:S07]  /*1c30*/  DEPBAR.LE SB5, 0xc ;  /* 0x0000d3000000791a */ /* 0x000fee0000000000 */
[C---:B------:R-:W5:Y:S04]  /*1c40*/  DMMA.8x8x4 R20, R70.reuse, R78, R20 ;  /* 0x0000004e4614723f */ /* 0x040f680000000014 */
[----:B------:R-:W-:Y:S11]  /*1c50*/  ISETP.NE.U32.AND P0, PT, R68, RZ, PT ;  /* 0x000000ff4400720c */ /* 0x000ff60003f05070 */
[----:B------:R-:W-:Y:S01]  /*1c60*/  @!UPT UIADD3 URZ, URZ, URZ, URZ ;  /* 0x0000003f3f3ff290 */ /* 0x000fe2000fffe03f */
[C---:B------:R-:W5:Y:S01]  /*1c70*/  DMMA.8x8x4 R24, R70.reuse, R76, R24 ;  /* 0x0000004c4618723f */ /* 0x040f620000000018 */
[----:B------:R-:W-:Y:S06]  /*1c80*/  @P0 LDGSTS.E.LTC128B.64 [R114+0x80], desc[UR14][R116.64+0x80] ;  /* 0x0008008074720fae */ /* 0x000fec000b921b4e */
[----:B------:R-:W-:Y:S09]  /*1c90*/  @P1 LDGSTS.E.LTC128B.64 [R113+0xc000], desc[UR14][R122.64] ;  /* 0x0c0000007a711fae */ /* 0x000ff2000b921b4e */
[C---:B------:R-:W5:Y:S11]  /*1ca0*/  DMMA.8x8x4 R28, R70.reuse, R74, R28 ;  /* 0x0000004a461c723f */ /* 0x040f76000000001c */
[----:B------:R-:W-:Y:S05]  /*1cb0*/  @!UPT UIADD3 URZ, URZ, URZ, URZ ;  /* 0x0000003f3f3ff290 */ /* 0x000fea000fffe03f */
[-C--:B------:R4:W5:Y:S02]  /*1cc0*/  DMMA.8x8x4 R32, R70, R72.reuse, R32 ;  /* 0x000000484620723f */ /* 0x0809640000000020 */
[----:B----4-:R-:W-:Y:S01]  /*1cd0*/  LDS.128 R68, [R2+UR5+0x2000] ;  /* 0x0020000502447984 */ /* 0x010fe20008000c00 */
[----:B------:R-:W-:Y:S11]  /*1ce0*/  DEPBAR.LE SB5, 0xc ;  /* 0x0000d3000000791a */ /* 0x000ff60000000000 */
[----:B------:R-:W-:Y:S02]  /*1cf0*/  @!UPT UIADD3 URZ, URZ, URZ, URZ ;  /* 0x0000003f3f3ff290 */ /* 0x000fe4000fffe03f */
[C---:B---3--:R-:W5:Y:S11]  /*1d00*/  DMMA.8x8x4 R36, R80.reuse, R72, R36 ;  /* 0x000000485024723f */ /* 0x048f760000000024 */
[----:B------:R-:W-:Y:S05]  /*1d10*/  @!UPT UIADD3 URZ, URZ, URZ, URZ ;  /* 0x0000003f3f3ff290 */ /* 0x000fea000fffe03f */
[C---:B------:R-:W5:Y:S11]  /*1d20*/  DMMA.8x8x4 R40, R80.reuse, R74, R40 ;  /* 0x0000004a5028723f */ /* 0x040f760000000028 */
[----:B------:R-:W-:Y:S05]  /*1d30*/  @!UPT UIADD3 URZ, URZ, URZ, URZ ;  /* 0x0000003f3f3ff290 */ /* 0x000fea000fffe03f */
[C---:B------:R-:W5:Y:S11]  /*1d40*/  DMMA.8x8x4 R44, R80.reuse, R76, R44 ;  /* 0x0000004c502c723f */ /* 0x040f76000000002c */
[----:B------:R-:W-:Y:S05]  /*1d50*/  @!UPT UIADD3 URZ, URZ, URZ, URZ ;  /* 0x0000003f3f3ff290 */ /* 0x000fea000fffe03f */
[-C--:B------:R-:W5:Y:S01]  /*1d60*/  DMMA.8x8x4 R48, R80, R78.reuse, R48 ;  /* 0x0000004e5030723f */ /* 0x080f620000000030 */
[----:B------:R-:W-:Y:S11]  /*1d70*/  DEPBAR.LE SB5, 0xc ;  /* 0x0000d3000000791a */ /* 0x000ff60000000000 */
[----:B------:R-:W-:Y:S04]  /*1d80*/  @!UPT UIADD3 URZ, URZ, URZ, URZ ;  /* 0x0000003f3f3ff290 */ /* 0x000fe8000fffe03f */
[C---:B------:R-:W5:Y:S11]  /*1d90*/  DMMA.8x8x4 R52, R82.reuse, R78, R52 ;  /* 0x0000004e5234723f */ /* 0x040f760000000034 */
[----:B------:R-:W-:Y:S05]  /*1da0*/  @!UPT UIADD3 URZ, URZ, URZ, URZ ;  /* 0x0000003f3f3ff290 */ /* 0x000fea000fffe03f */
[C---:B------:R3:W5:Y:S02]  /*1db0*/  DMMA.8x8x4 R56, R82.reuse, R76, R56 ;  /* 0x0000004c5238723f */ /* 0x0407640000000038 */
[----:B---3--:R-:W-:Y:S11]  /*1dc0*/  LDS.128 R76, [R0+UR4+0xd080] ;  /* 0x00d08004004c7984 */ /* 0x008ff60008000c00 */
[----:B------:R-:W-:Y:S03]  /*1dd0*/  @!UPT UIADD3 URZ, URZ, URZ, URZ ;  /* 0x0000003f3f3ff290 */ /* 0x000fe6000fffe03f */
[C---:B------:R-:W5:Y:S11]  /*1de0*/  DMMA.8x8x4 R60, R82.reuse, R74, R60 ;  /* 0x0000004a523c723f */ /* 0x040f76000000003c */
[----:B------:R-:W-:Y:S05]  /*1df0*/  @!UPT UIADD3 URZ, URZ, URZ, URZ ;  /* 0x0000003f3f3ff290 */ /* 0x000fea000fffe03f */
[----:B------:R3:W5:Y:S02]  /*1e00*/  DMMA.8x8x4 R64, R82, R72, R64 ;  /* 0x000000485240723f */ /* 0x0007640000000040 */
[----:B---3--:R-:W3:Y:S08]  /*1e10*/  LDS.128 R72, [R0+UR4+0xd000] ;  /* 0x00d0000400487984 */ /* 0x008ef00008000c00 */
[----:B------:R-:W4:Y:S01]  /*1e20*/  LDS.128 R80, [R2+UR5+0x2080] ;  /* 0x0020800502507984 */ /* 0x000f220008000c00 */
[----:B------:R-:W-:-:S05]  /*1e30*/  DEPBAR.LE SB5, 0xc ;  /* 0x0000d3000000791a */ /* 0x000fca0000000000 */
[C---:B-1----:R-:W5:Y:S11]  /*1e40*/  DMMA.8x8x4 R4, R84.reuse, R88, R4 ;  /* 0x000000585404723f */ /* 0x042f760000000004 */
[----:B------:R-:W-:Y:S05]  /*1e50*/  @!UPT UIADD3 URZ, URZ, URZ, URZ ;  /* 0x0000003f3f3ff290 */ /* 0x000fea000fffe03f */
[C---:B------:R-:W5:Y:S11]  /*1e60*/  DMMA.8x8x4 R8, R84.reuse, R90, R8 ;  /* 0x0000005a5408723f */ /* 0x040f760000000008 */
[----:B------:R-:W-:Y:S05]  /*1e70*/  @!UPT UIADD3 URZ, URZ, URZ, URZ ;  /* 0x0000003f3f3ff290 */ /* 0x000fea000fffe03f */
[C---:B------:R-:W5:Y:S11]  /*1e80*/  DMMA.8x8x4 R12, R84.reuse, R92, R12 ;  /* 0x0000005c540c723f */ /* 0x040f76000000000c */
[----:B------:R-:W-:Y:S05]  /*1e90*/  @!UPT UIADD3 URZ, URZ, URZ, URZ ;  /* 0x0000003f3f3ff290 */ /* 0x000fea000fffe03f */
[-C--:B------:R1:W5:Y:S04]  /*1ea0*/  DMMA.8x8x4 R16, R84, R94.reuse, R16 ;  /* 0x0000005e5410723f */ /* 0x0803680000000010 */
[----:B-1----:R-:W-:Y:S02]  /*1eb0*/  LOP3.LUT R85, R112, 0x8, RZ, 0xc0, !PT ;  /* 0x0000000870557812 */ /* 0x002fe400078ec0ff */
[----:B------:R-:W-:Y:S02]  /*1ec0*/  LOP3.LUT R84, R110, 0x2, RZ, 0xc0, !PT ;  /* 0x000000026e547812 */ /* 0x000fe400078ec0ff */
[----:B------:R-:W-:Y:S02]  /*1ed0*/  SHF.R.U32.HI R85, RZ, 0x3, R85 ;  /* 0x00000003ff557819 */ /* 0x000fe40000011655 */
[----:B------:R-:W-:Y:S01]  /*1ee0*/  SHF.R.U32.HI R84, RZ, 0x1, R84 ;  /* 0x00000001ff547819 */ /* 0x000fe20000011654 */
[----:B------:R-:W-:Y:S05]  /*1ef0*/  DEPBAR.LE SB5, 0xc ;  /* 0x0000d3000000791a */ /* 0x000fea0000000000 */
[C---:B------:R-:W5:Y:S04]  /*1f00*/  DMMA.8x8x4 R20, R86.reuse, R94, R20 ;  /* 0x0000005e5614723f */ /* 0x040f680000000014 */
[----:B------:R-:W-:Y:S02]  /*1f10*/  ISETP.NE.U32.AND P1, PT, R85, RZ, PT ;  /* 0x000000ff5500720c */ /* 0x000fe40003f25070 */
[----:B------:R-:W-:Y:S10]  /*1f20*/  ISETP.NE.U32.AND P0, PT, R84, RZ, PT ;  /* 0x000000ff5400720c */ /* 0x000ff40003f05070 */
[C---:B------:R-:W5:Y:S11]  /*1f30*/  DMMA.8x8x4 R24, R86.reuse, R92, R24 ;  /* 0x0000005c5618723f */ /* 0x040f760000000018 */
[----:B------:R-:W-:Y:S05]  /*1f40*/  @!UPT UIADD3 URZ, URZ, URZ, URZ ;  /* 0x0000003f3f3ff290 */ /* 0x000fea000fffe03f */
[C---:B------:R-:W5:Y:S11]  /*1f50*/  DMMA.8x8x4 R28, R86.reuse, R90, R28 ;  /* 0x0000005a561c723f */ /* 0x040f76000000001c */
[----:B------:R-:W-:Y:S05]  /*1f60*/  @!UPT UIADD3 URZ, URZ, URZ, URZ ;  /* 0x0000003f3f3ff290 */ /* 0x000fea000fffe03f */
[-C--:B------:R1:W5:Y:S04]  /*1f70*/  DMMA.8x8x4 R32, R86, R88.reuse, R32 ;  /* 0x000000585620723f */ /* 0x0803680000000020 */
[----:B-1----:R-:W-:Y:S04]  /*1f80*/  LOP3.LUT R86, R112, 0x4, RZ, 0xc0, !PT ;  /* 0x0000000470567812 */ /* 0x002fe800078ec0ff */
[----:B------:R-:W-:Y:S01]  /*1f90*/  SHF.R.U32.HI R86, RZ, 0x2, R86 ;  /* 0x00000002ff567819 */ /* 0x000fe20000011656 */
[----:B------:R-:W-:Y:S07]  /*1fa0*/  DEPBAR.LE SB5, 0xc ;  /* 0x0000d3000000791a */ /* 0x000fee0000000000 */
[C---:B--2---:R-:W5:Y:S04]  /*1fb0*/  DMMA.8x8x4 R36, R96.reuse, R88, R36 ;  /* 0x000000586024723f */ /* 0x044f680000000024 */
[----:B------:R-:W-:Y:S11]  /*1fc0*/  ISETP.NE.U32.AND P2, PT, R86, RZ, PT ;  /* 0x000000ff5600720c */ /* 0x000ff60003f45070 */
[----:B------:R-:W-:Y:S01]  /*1fd0*/  @!UPT UIADD3 URZ, URZ, URZ, URZ ;  /* 0x0000003f3f3ff290 */ /* 0x000fe2000fffe03f */
[C---:B------:R-:W5:Y:S01]  /*1fe0*/  DMMA.8x8x4 R40, R96.reuse, R90, R40 ;  /* 0x0000005a6028723f */ /* 0x040f620000000028 */
[----:B------:R-:W-:Y:S01]  /*1ff0*/  @!PT LDS RZ, [RZ] ;  /* 0x00000000fffff984 */ /* 0x000fe20000000800 */
[----:B------:R-:W-:Y:S01]  /*2000*/  @!PT LDS RZ, [RZ] ;  /* 0x00000000fffff984 */ /* 0x000fe20000000800 */
[----:B------:R-:W-:Y:S01]  /*2010*/  @!PT LDS RZ, [RZ] ;  /* 0x00000000fffff984 */ /* 0x000fe20000000800 */
[----:B------:R-:W-:Y:S06]  /*2020*/  @P2 LDGSTS.E.LTC128B.64 [R114+0x100], desc[UR14][R116.64+0x100] ;  /* 0x0010010074722fae */ /* 0x000fec000b921b4e */
[----:B------:R-:W-:Y:S06]  /*2030*/  @P1 LDGSTS.E.LTC128B.64 [R114+0x180], desc[UR14][R116.64+0x180] ;  /* 0x0018018074721fae */ /* 0x000fec000b921b4e */
[----:B------:R-:W-:Y:S03]  /*2040*/  @P0 LDGSTS.E.LTC128B.64 [R113+0xc080], desc[UR14][R122.64+0x80] ;  /* 0x0c0800807a710fae */ /* 0x000fe6000b921b4e */
[C---:B------:R-:W5:Y:S03]  /*2050*/  DMMA.8x8x4 R44, R96.reuse, R92, R44 ;  /* 0x0000005c602c723f */ /* 0x040f66000000002c */
[----:B------:R-:W-:Y:S11]  /*2060*/  LDS.128 R84, [R2+UR5+0x3000] ;  /* 0x0030000502547984 */ /* 0x000ff60008000c00 */
[----:B------:R-:W-:Y:S02]  /*2070*/  @!UPT UIADD3 URZ, URZ, URZ, URZ ;  /* 0x0000003f3f3ff290 */ /* 0x000fe4000fffe03f */
[-C--:B------:R-:W5:Y:S01]  /*2080*/  DMMA.8x8x4 R48, R96, R94.reuse, R48 ;  /* 0x0000005e6030723f */ /* 0x080f620000000030 */
[----:B------:R-:W-:Y:S11]  /*2090*/  DEPBAR.LE SB5, 0xc ;  /* 0x0000d3000000791a */ /* 0x000ff60000000000 */
[----:B------:R-:W-:Y:S04]  /*20a0*/  @!UPT UIADD3 URZ, URZ, URZ, URZ ;  /* 0x0000003f3f3ff290 */ /* 0x000fe8000fffe03f */
[C---:B------:R-:W5:Y:S11]  /*20b0*/  DMMA.8x8x4 R52, R98.reuse, R94, R52 ;  /* 0x0000005e6234723f */ /* 0x040f760000000034 */
[----:B------:R-:W-:Y:S05]  /*20c0*/  @!UPT UIADD3 URZ, URZ, URZ, URZ ;  /* 0x0000003f3f3ff290 */ /* 0x000fea000fffe03f */
[C---:B------:R1:W5:Y:S02]  /*20d0*/  DMMA.8x8x4 R56, R98.reuse, R92, R56 ;  /* 0x0000005c6238723f */ /* 0x0403640000000038 */
[----:B-1----:R-:W-:Y:S11]  /*20e0*/  LDS.128 R92, [R0+UR4+0xd880] ;  /* 0x00d88004005c7984 */ /* 0x002ff60008000c00 */
[----:B------:R-:W-:Y:S03]  /*20f0*/  @!UPT UIADD3 URZ, URZ, URZ, URZ ;  /* 0x0000003f3f3ff290 */ /* 0x000fe6000fffe03f */
[C---:B------:R-:W5:Y:S11]  /*2100*/  DMMA.8x8x4 R60, R98.reuse, R90, R60 ;  /* 0x0000005a623c723f */ /* 0x040f76000000003c */
[----:B------:R-:W-:Y:S05]  /*2110*/  @!UPT UIADD3 URZ, URZ, URZ, URZ ;  /* 0x0000003f3f3ff290 */ /* 0x000fea000fffe03f */
[----:B------:R1:W5:Y:S02]  /*2120*/  DMMA.8x8x4 R64, R98, R88, R64 ;  /* 0x000000586240723f */ /* 0x0003640000000040 */
[----:B-1----:R-:W1:Y:S01]  /*2130*/  LDS.128 R88, [R0+UR4+0xd800] ;  /* 0x00d8000400587984 */ /* 0x002e620008000c00 */
[----:B------:R-:W-:Y:S07]  /*2140*/  UMOV UR4, UR19 ;  /* 0x0000001300047c82 */ /* 0x000fee0008000000 */
[----:B------:R-:W2:Y:S01]  /*2150*/  LDS.128 R96, [R2+UR5+0x3080] ;  /* 0x0030800502607984 */ /* 0x000ea20008000c00 */
[----:B------:R-:W-:Y:S01]  /*2160*/  UMOV UR5, UR18 ;  /* 0x0000001200057c82 */ /* 0x000fe20008000000 */
[----:B------:R-:W-:-:S04]  /*2170*/  DEPBAR.LE SB5, 0xc ;  /* 0x0000d3000000791a */ /* 0x000fc80000000000 */
[C---:B---3--:R-:W5:Y:S11]  /*2180*/  DMMA.8x8x4 R4, R68.reuse, R72, R4 ;  /* 0x000000484404723f */ /* 0x048f760000000004 */
[----:B------:R-:W-:Y:S05]  /*2190*/  @!UPT UIADD3 URZ, URZ, URZ, URZ ;  /* 0x0000003f3f3ff290 */ /* 0x000fea000fffe03f */
[C---:B------:R-:W5:Y:S11]  /*21a0*/  DMMA.8x8x4 R8, R68.reuse, R74, R8 ;  /* 0x0000004a4408723f */ /* 0x040f760000000008 */
[----:B------:R-:W-:Y:S05]  /*21b0*/  @!UPT UIADD3 URZ, URZ, URZ, URZ ;  /* 0x0000003f3f3ff290 */ /* 0x000fea000fffe03f */
[C---:B------:R-:W5:Y:S11]  /*21c0*/  DMMA.8x8x4 R12, R68.reuse, R76, R12 ;  /* 0x0000004c440c723f */ /* 0x040f76000000000c */
[----:B------:R-:W-:Y:S05]  /*21d0*/  @!UPT UIADD3 URZ, URZ, URZ, URZ ;  /* 0x0000003f3f3ff290 */ /* 0x000fea000fffe03f */
[-C--:B------:R3:W5:Y:S04]  /*21e0*/  DMMA.8x8x4 R16, R68, R78.reuse, R16 ;  /* 0x0000004e4410723f */ /* 0x0807680000000010 */
[C---:B---3--:R-:W-:Y:S02]  /*21f0*/  LOP3.LUT R69, R112.reuse, 0x100, RZ, 0xc0, !PT ;  /* 0x0000010070457812 */ /* 0x048fe400078ec0ff */
[----:B------:R-:W-:Y:S02]  /*2200*/  LOP3.LUT R68, R112, 0x200, RZ, 0xc0, !PT ;  /* 0x0000020070447812 */ /* 0x000fe400078ec0ff */
[----:B------:R-:W-:Y:S02]  /*2210*/  SHF.R.U32.HI R69, RZ, 0x8, R69 ;  /* 0x00000008ff457819 */ /* 0x000fe40000011645 */
[----:B------:R-:W-:Y:S01]  /*2220*/  SHF.R.U32.HI R68, RZ, 0x9, R68 ;  /* 0x00000009ff447819 */ /* 0x000fe20000011644 */
[----:B------:R-:W-:Y:S05]  /*2230*/  DEPBAR.LE SB5, 0xc ;  /* 0x0000d3000000791a */ /* 0x000fea0000000000 */
[C---:B------:R-:W5:Y:S04]  /*2240*/  DMMA.8x8x4 R20, R70.reuse, R78, R20 ;  /* 0x0000004e4614723f */ /* 0x040f680000000014 */
[----:B------:R-:W-:Y:S02]  /*2250*/  ISETP.NE.U32.AND P5, PT, R69, RZ, PT ;  /* 0x000000ff4500720c */ /* 0x000fe40003fa5070 */
[----:B------:R-:W-:Y:S02]  /*2260*/  ISETP.NE.U32.AND P4, PT, R68, RZ, PT ;  /* 0x000000ff4400720c */ /* 0x000fe40003f85070 */
[----:B------:R-:W-:Y:S02]  /*2270*/  LOP3.LUT R68, R110, 0x4, RZ, 0xc0, !PT ;  /* 0x000000046e447812 */ /* 0x000fe400078ec0ff */
[C---:B------:R-:W-:Y:S04]  /*2280*/  LOP3.LUT R69, R112.reuse, 0x800, RZ, 0xc0, !PT ;  /* 0x0000080070457812 */ /* 0x040fe800078ec0ff */
[----:B------:R-:W-:Y:S02]  /*2290*/  SHF.R.U32.HI R69, RZ, 0xb, R69 ;  /* 0x0000000bff457819 */ /* 0x000fe40000011645 */
[C---:B------:R-:W5:Y:S01]  /*22a0*/  DMMA.8x8x4 R24, R70.reuse, R76, R24 ;  /* 0x0000004c4618723f */ /* 0x040f620000000018 */
[----:B------:R-:W-:Y:S01]  /*22b0*/  @!PT LDS RZ, [RZ] ;  /* 0x00000000fffff984 */ /* 0x000fe20000000800 */
[----:B------:R-:W-:Y:S01]  /*22c0*/  @!PT LDS RZ, [RZ] ;  /* 0x00000000fffff984 */ /* 0x000fe20000000800 */
[----:B------:R-:W-:Y:S01]  /*22d0*/  @!PT LDS RZ, [RZ] ;  /* 0x00000000fffff984 */ /* 0x000fe20000000800 */
[----:B------:R-:W-:Y:S02]  /*22e0*/  @P5 LDGSTS.E.LTC128B.64 [R114+0x200], desc[UR14][R116.64+0x200] ;  /* 0x0020020074725fae */ /* 0x000fe4000b921b4e */
[----:B------:R-:W-:Y:S04]  /*22f0*/  ISETP.NE.U32.AND P1, PT, R69, RZ, PT ;  /* 0x000000ff4500720c */ /* 0x000fe80003f25070 */
[----:B------:R-:W-:Y:S09]  /*2300*/  @P4 LDGSTS.E.LTC128B.64 [R114+0x280], desc[UR14][R116.64+0x280] ;  /* 0x0028028074724fae */ /* 0x000ff2000b921b4e */
[C---:B------:R-:W5:Y:S11]  /*2310*/  DMMA.8x8x4 R28, R70.reuse, R74, R28 ;  /* 0x0000004a461c723f */ /* 0x040f76000000001c */
[----:B------:R-:W-:Y:S05]  /*2320*/  @!UPT UIADD3 URZ, URZ, URZ, URZ ;  /* 0x0000003f3f3ff290 */ /* 0x000fea000fffe03f */
[-C--:B------:R3:W5:Y:S04]  /*2330*/  DMMA.8x8x4 R32, R70, R72.reuse, R32 ;  /* 0x000000484620723f */ /* 0x0807680000000020 */
[----:B---3--:R-:W-:Y:S02]  /*2340*/  SHF.R.U32.HI R71, RZ, 0x2, R68 ;  /* 0x00000002ff477819 */ /* 0x008fe40000011644 */
[----:B------:R-:W-:Y:S02]  /*2350*/  LOP3.LUT R70, R112, 0x400, RZ, 0xc0, !PT ;  /* 0x0000040070467812 */ /* 0x000fe400078ec0ff */
[----:B------:R-:W-:Y:S02]  /*2360*/  ISETP.NE.U32.AND P3, PT, R71, RZ, PT ;  /* 0x000000ff4700720c */ /* 0x000fe40003f65070 */
[----:B------:R-:W-:Y:S01]  /*2370*/  SHF.R.U32.HI R70, RZ, 0xa, R70 ;  /* 0x0000000aff467819 */ /* 0x000fe20000011646 */
[----:B------:R-:W-:Y:S05]  /*2380*/  DEPBAR.LE SB5, 0xc ;  /* 0x0000d3000000791a */ /* 0x000fea0000000000 */
[C---:B----4-:R-:W5:Y:S04]  /*2390*/  DMMA.8x8x4 R36, R80.reuse, R72, R36 ;  /* 0x000000485024723f */ /* 0x050f680000000024 */
[----:B------:R-:W-:Y:S02]  /*23a0*/  ISETP.NE.U32.AND P2, PT, R70, RZ, PT ;  /* 0x000000ff4600720c */ /* 0x000fe40003f45070 */
[----:B------:R-:W-:Y:S01]  /*23b0*/  LOP3.LUT R68, R110, 0x8, RZ, 0xc0, !PT ;  /* 0x000000086e447812 */ /* 0x000fe200078ec0ff */
[----:B------:R-:W-:Y:S03]  /*23c0*/  @P3 LDGSTS.E.LTC128B.64 [R113+0xc100], desc[UR14][R122.64+0x100] ;  /* 0x0c1001007a713fae */ /* 0x000fe6000b921b4e */
[----:B------:R-:W-:Y:S04]  /*23d0*/  SHF.R.U32.HI R68, RZ, 0x3, R68 ;  /* 0x00000003ff447819 */ /* 0x000fe80000011644 */
[----:B------:R-:W-:Y:S02]  /*23e0*/  ISETP.NE.U32.AND P0, PT, R68, RZ, PT ;  /* 0x000000ff4400720c */ /* 0x000fe40003f05070 */
[C---:B------:R-:W5:Y:S01]  /*23f0*/  DMMA.8x8x4 R40, R80.reuse, R74, R40 ;  /* 0x0000004a5028723f */ /* 0x040f620000000028 */
[----:B------:R-:W-:Y:S06]  /*2400*/  @P2 LDGSTS.E.LTC128B.64 [R114+0x300], desc[UR14][R116.64+0x300] ;  /* 0x0030030074722fae */ /* 0x000fec000b921b4e */
[----:B------:R3:W-:Y:S06]  /*2410*/  @P1 LDGSTS.E.LTC128B.64 [R114+0x380], desc[UR14][R116.64+0x380] ;  /* 0x0038038074721fae */ /* 0x0007ec000b921b4e */
[----:B------:R4:W-:Y:S03]  /*2420*/  @P0 LDGSTS.E.LTC128B.64 [R113+0xc180], desc[UR14][R122.64+0x180] ;  /* 0x0c1801807a710fae */ /* 0x0009e6000b921b4e */
[C---:B------:R-:W5:Y:S03]  /*2430*/  DMMA.8x8x4 R44, R80.reuse, R76, R44 ;  /* 0x0000004c502c723f */ /* 0x040f66000000002c */
[----:B------:R-:W0:Y:S11]  /*2440*/  LDGDEPBAR ;  /* 0x00000000000079af */ /* 0x000e360000000000 */
[----:B------:R-:W-:Y:S02]  /*2450*/  @!UPT UIADD3 URZ, URZ, URZ, URZ ;  /* 0x0000003f3f3ff290 */ /* 0x000fe4000fffe03f */
[-C--:B------:R-:W5:Y:S04]  /*2460*/  DMMA.8x8x4 R48, R80, R78.reuse, R48 ;  /* 0x0000004e5030723f */ /* 0x080f680000000030 */
[----:B---3--:R-:W-:Y:S02]  /*2470*/  IADD3 R114, P0, R122, UR8, RZ ;  /* 0x000000087a727c10 */ /* 0x008fe4000ff1e0ff */
[----:B------:R-:W-:Y:S02]  /*2480*/  IADD3 R116, P1, R116, UR10, RZ ;  /* 0x0000000a74747c10 */ /* 0x000fe4000ff3e0ff */
[----:B----4-:R-:W-:Y:S02]  /*2490*/  IADD3.X R113, R123, UR9, RZ, P0, !PT ;  /* 0x000000097b717c10 */ /* 0x010fe400087fe4ff */
[C---:B------:R-:W-:Y:S01]  /*24a0*/  ISETP.NE.AND P0, PT, R111.reuse, 0x2, PT ;  /* 0x000000026f00780c */ /* 0x040fe20003f05270 */
[----:B------:R-:W-:Y:S01]  /*24b0*/  VIADD R111, R111, 0xffffffff ;  /* 0xffffffff6f6f7836 */ /* 0x000fe20000000000 */
[----:B------:R-:W-:Y:S04]  /*24c0*/  DEPBAR.LE SB5, 0xc ;  /* 0x0000d3000000791a */ /* 0x000fe80000000000 */
[C---:B------:R-:W5:Y:S01]  /*24d0*/  DMMA.8x8x4 R52, R82.reuse, R78, R52 ;  /* 0x0000004e5234723f */ /* 0x040f620000000034 */
[----:B------:R-:W-:Y:S04]  /*24e0*/  DEPBAR.LE SB0, 0x1 ;  /* 0x000080400000791a */ /* 0x000fe80000000000 */
[----:B------:R-:W-:Y:S01]  /*24f0*/  BAR.SYNC.DEFER_BLOCKING 0x0 ;  /* 0x0000000000007b1d */ /* 0x000fe20000010000 */
[----:B------:R-:W-:Y:S02]  /*2500*/  SEL R112, R112, RZ, P0 ;  /* 0x000000ff70707207 */ /* 0x000fe40000000000 */
[----:B------:R-:W-:Y:S02]  /*2510*/  SEL R110, R110, RZ, P0 ;  /* 0x000000ff6e6e7207 */ /* 0x000fe40000000000 */
[----:B------:R-:W-:Y:S02]  /*2520*/  ISETP.GT.AND P0, PT, R111, -0x1, PT ;  /* 0xffffffff6f00780c */ /* 0x000fe40003f04270 */
[----:B------:R-:W-:Y:S04]  /*2530*/  IADD3.X R115, R117, UR11, RZ, P1, !PT ;  /* 0x0000000b75737c10 */ /* 0x000fe80008ffe4ff */
[C---:B------:R3:W5:Y:S01]  /*2540*/  DMMA.8x8x4 R56, R82.reuse, R76, R56 ;  /* 0x0000004c5238723f */ /* 0x0407620000000038 */
[----:B------:R1:W1:Y:S11]  /*2550*/  LDS.128 R68, [R2+UR18] ;  /* 0x0000001202447984 */ /* 0x0002760008000c00 */
[----:B------:R-:W-:Y:S04]  /*2560*/  @!UPT UIADD3 URZ, URZ, URZ, URZ ;  /* 0x0000003f3f3ff290 */ /* 0x000fe8000fffe03f */
[C---:B------:R-:W5:Y:S01]  /*2570*/  DMMA.8x8x4 R60, R82.reuse, R74, R60 ;  /* 0x0000004a523c723f */ /* 0x040f62000000003c */
[----:B---3--:R3:W2:Y:S11]  /*2580*/  LDS.128 R76, [R0+UR19+0xc080] ;  /* 0x00c08013004c7984 */ /* 0x0086b60008000c00 */
[----:B------:R-:W-:Y:S04]  /*2590*/  @!UPT UIADD3 URZ, URZ, URZ, URZ ;  /* 0x0000003f3f3ff290 */ /* 0x000fe8000fffe03f */
[----:B------:R4:W5:Y:S02]  /*25a0*/  DMMA.8x8x4 R64, R82, R72, R64 ;  /* 0x000000485240723f */ /* 0x0009640000000040 */
[----:B----4-:R3:W2:Y:S08]  /*25b0*/  LDS.128 R80, [R2+UR18+0x80] ;  /* 0x0000801202507984 */ /* 0x0106b00008000c00 */
[----:B------:R3:W2:Y:S01]  /*25c0*/  LDS.128 R72, [R0+UR19+0xc000] ;  /* 0x00c0001300487984 */ /* 0x0006a20008000c00 */
[----:B------:R-:W-:-:S05]  /*25d0*/  DEPBAR.LE SB5, 0xc ;  /* 0x0000d3000000791a */ /* 0x000fca0000000000 */
[C---:B-1----:R3:W5:Y:S11]  /*25e0*/  DMMA.8x8x4 R4, R84.reuse, R88, R4 ;  /* 0x000000585404723f */ /* 0x0427760000000004 */
[----:B------:R-:W-:Y:S05]  /*25f0*/  @!UPT UIADD3 URZ, URZ, URZ, URZ ;  /* 0x0000003f3f3ff290 */ /* 0x000fea000fffe03f */
[C---:B------:R3:W5:Y:S11]  /*2600*/  DMMA.8x8x4 R8, R84.reuse, R90, R8 ;  /* 0x0000005a5408723f */ /* 0x0407760000000008 */
[----:B------:R-:W-:Y:S05]  /*2610*/  @!UPT UIADD3 URZ, URZ, URZ, URZ ;  /* 0x0000003f3f3ff290 */ /* 0x000fea000fffe03f */
[C---:B------:R3:W5:Y:S11]  /*2620*/  DMMA.8x8x4 R12, R84.reuse, R92, R12 ;  /* 0x0000005c540c723f */ /* 0x040776000000000c */
[----:B------:R-:W-:Y:S05]  /*2630*/  @!UPT UIADD3 URZ, URZ, URZ, URZ ;  /* 0x0000003f3f3ff290 */ /* 0x000fea000fffe03f */
[-C--:B------:R3:W5:Y:S01]  /*2640*/  DMMA.8x8x4 R16, R84, R94.reuse, R16 ;  /* 0x0000005e5410723f */ /* 0x0807620000000010 */
[----:B------:R-:W-:Y:S11]  /*2650*/  DEPBAR.LE SB5, 0xc ;  /* 0x0000d3000000791a */ /* 0x000ff60000000000 */
[----:B------:R-:W-:Y:S04]  /*2660*/  @!UPT UIADD3 URZ, URZ, URZ, URZ ;  /* 0x0000003f3f3ff290 */ /* 0x000fe8000fffe03f */
[C---:B------:R3:W5:Y:S11]  /*2670*/  DMMA.8x8x4 R20, R86.reuse, R94, R20 ;  /* 0x0000005e5614723f */ /* 0x0407760000000014 */
        /* <DEDUP_REMOVED lines=8> */
[C---:B--2---:R3:W5:Y:S11]  /*2700*/  DMMA.8x8x4 R36, R96.reuse, R88, R36 ;  /* 0x000000586024723f */ /* 0x0447760000000024 */
        /* <DEDUP_REMOVED lines=14> */
[----:B------:R3:W5:Y:S01]  /*27f0*/  DMMA.8x8x4 R64, R98, R88, R64 ;  /* 0x000000586240723f */ /* 0x0007620000000040 */
[----:B------:R-:W-:Y:S03]  /*2800*/  @!UPT UIADD3 URZ, URZ, URZ, URZ ;  /* 0x0000003f3f3ff290 */ /* 0x000fe6000fffe03f */
[----:B------:R-:W-:Y:S11]  /*2810*/  @P0 BRA `(.L_x_4) ;  /* 0xfffffff0006c0947 */ /* 0x000ff6000383ffff */
.L_x_3:
[----:B------:R-:W0:Y:S01]  /*2820*/  LDGDEPBAR ;  /* 0x00000000000079af */ /* 0x000e220000000000 */
[----:B------:R-:W-:Y:S02]  /*2830*/  ULDC.64 UR4, c[0x0][0x310] ;  /* 0x0000c40000047ab9 */ /* 0x000fe40000000a00 */
[----:B------:R-:W-:Y:S01]  /*2840*/  ISETP.NE.U32.AND P0, PT, RZ, UR4, PT ;  /* 0x00000004ff007c0c */ /* 0x000fe2000bf05070 */
[----:B------:R-:W0:Y:S03]  /*2850*/  LDGDEPBAR ;  /* 0x00000000000079af */ /* 0x000e260000000000 */
[----:B------:R-:W-:Y:S01]  /*2860*/  ISETP.NE.AND.EX P0, PT, RZ, UR5, PT, P0 ;  /* 0x00000005ff007c0c */ /* 0x000fe2000bf05300 */
[----:B------:R-:W-:-:S04]  /*2870*/  DEPBAR.LE SB0, 0x0 ;  /* 0x000080000000791a */ /* 0x000fc80000000000 */
[----:B------:R-:W-:Y:S08]  /*2880*/  BAR.SYNC.DEFER_BLOCKING 0x0 ;  /* 0x0000000000007b1d */ /* 0x000ff00000010000 */
[----:B------:R-:W-:Y:S05]  /*2890*/  @!P0 BRA `(.L_x_5) ;  /* 0x00000000001c8947 */ /* 0x000fea0003800000 */
[----:B------:R-:W1:Y:S02]  /*28a0*/  LDC.64 R68, c[0x0][0x310] ;  /* 0x0000c400ff447b82 */ /* 0x000e640000000a00 */
[----:B-1----:R-:W2:Y:S02]  /*28b0*/  LDG.E.64 R68, desc[UR14][R68.64] ;  /* 0x0000000e44447981 */ /* 0x002ea4000c1e1b00 */
[----:B--2---:R-:W-:-:S04]  /*28c0*/  ISETP.NE.U32.AND P0, PT, R68, RZ, PT ;  /* 0x000000ff4400720c */ /* 0x004fc80003f05070 */
[----:B------:R-:W-:-:S13]  /*28d0*/  ISETP.NE.AND.EX P0, PT, R69, RZ, PT, P0 ;  /* 0x000000ff4500720c */ /* 0x000fda0003f05300 */
[----:B------:R-:W-:Y:S05]  /*28e0*/  @!P0 BRA `(.L_x_5) ;  /* 0x0000000000088947 */ /* 0x000fea0003800000 */
[----:B------:R1:W4:Y:S01]  /*28f0*/  LD.E.64 R120, desc[UR14][R68.64] ;  /* 0x0000000e44787980 */ /* 0x000322000c101b00 */
[----:B------:R-:W-:Y:S05]  /*2900*/  BRA `(.L_x_6) ;  /* 0x0000000000187947 */ /* 0x000fea0003800000 */
.L_x_5:
[----:B------:R-:W-:Y:S02]  /*2910*/  ULDC.64 UR4, c[0x0][0x300] ;  /* 0x0000c00000047ab9 */ /* 0x000fe40000000a00 */
[----:B------:R-:W-:-:S04]  /*2920*/  ISETP.NE.U32.AND P0, PT, RZ, UR4, PT ;  /* 0x00000004ff007c0c */ /* 0x000fc8000bf05070 */
[----:B------:R-:W-:-:S13]  /*2930*/  ISETP.NE.AND.EX P0, PT, RZ, UR5, PT, P0 ;  /* 0x00000005ff007c0c */ /* 0x000fda000bf05300 */
[----:B------:R-:W-:Y:S05]  /*2940*/  @!P0 BRA `(.L_x_6) ;  /* 0x0000000000088947 */ /* 0x000fea0003800000 */
[----:B------:R-:W1:Y:S02]  /*2950*/  LDC.64 R120, c[0x0][0x300] ;  /* 0x0000c000ff787b82 */ /* 0x000e640000000a00 */
[----:B-1----:R-:W4:Y:S02]  /*2960*/  LDG.E.64 R120, desc[UR14][R120.64] ;  /* 0x0000000e78787981 */ /* 0x002f24000c1e1b00 */
.L_x_6:
[----:B------:R-:W-:Y:S02]  /*2970*/  ULDC.64 UR4, c[0x0][0x318] ;  /* 0x0000c60000047ab9 */ /* 0x000fe40000000a00 */
[----:B------:R-:W-:-:S04]  /*2980*/  ISETP.NE.U32.AND P0, PT, RZ, UR4, PT ;  /* 0x00000004ff007c0c */ /* 0x000fc8000bf05070 */
[----:B------:R-:W-:-:S13]  /*2990*/  ISETP.NE.AND.EX P0, PT, RZ, UR5, PT, P0 ;  /* 0x00000005ff007c0c */ /* 0x000fda000bf05300 */
[----:B------:R-:W-:Y:S05]  /*29a0*/  @!P0 BRA `(.L_x_7) ;  /* 0x00000000001c8947 */ /* 0x000fea0003800000 */
[----:B-1----:R-:W1:Y:S02]  /*29b0*/  LDC.64 R68, c[0x0][0x318] ;  /* 0x0000c600ff447b82 */ /* 0x002e640000000a00 */
[----:B-1----:R-:W2:Y:S02]  /*29c0*/  LDG.E.64 R68, desc[UR14][R68.64] ;  /* 0x0000000e44447981 */ /* 0x002ea4000c1e1b00 */
[----:B--2---:R-:W-:-:S04]  /*29d0*/  ISETP.NE.U32.AND P0, PT, R68, RZ, PT ;  /* 0x000000ff4400720c */ /* 0x004fc80003f05070 */
[----:B------:R-:W-:-:S13]  /*29e0*/  ISETP.NE.AND.EX P0, PT, R69, RZ, PT, P0 ;  /* 0x000000ff4500720c */ /* 0x000fda0003f05300 */
[----:B------:R-:W-:Y:S05]  /*29f0*/  @!P0 BRA `(.L_x_7) ;  /* 0x0000000000088947 */ /* 0x000fea0003800000 */
[----:B------:R1:W4:Y:S01]  /*2a00*/  LD.E.64 R118, desc[UR14][R68.64] ;  /* 0x0000000e44767980 */ /* 0x000322000c101b00 */
[----:B------:R-:W-:Y:S05]  /*2a10*/  BRA `(.L_x_8) ;  /* 0x0000000000187947 */ /* 0x000fea0003800000 */
.L_x_7:
[----:B------:R-:W-:Y:S02]  /*2a20*/  ULDC.64 UR4, c[0x0][0x308] ;  /* 0x0000c20000047ab9 */ /* 0x000fe40000000a00 */
[----:B------:R-:W-:-:S04]  /*2a30*/  ISETP.NE.U32.AND P0, PT, RZ, UR4, PT ;  /* 0x00000004ff007c0c */ /* 0x000fc8000bf05070 */
[----:B------:R-:W-:-:S13]  /*2a40*/  ISETP.NE.AND.EX P0, PT, RZ, UR5, PT, P0 ;  /* 0x00000005ff007c0c */ /* 0x000fda000bf05300 */
[----:B------:R-:W-:Y:S05]  /*2a50*/  @!P0 BRA `(.L_x_8) ;  /* 0x0000000000088947 */ /* 0x000fea0003800000 */
[----:B------:R-:W2:Y:S02]  /*2a60*/  LDC.64 R118, c[0x0][0x308] ;  /* 0x0000c200ff767b82 */ /* 0x000ea40000000a00 */
[----:B--2---:R-:W4:Y:S02]  /*2a70*/  LDG.E.64 R118, desc[UR14][R118.64] ;  /* 0x0000000e76767981 */ /* 0x004f24000c1e1b00 */
.L_x_8:
[----:B------:R-:W2:Y:S01]  /*2a80*/  LDC R80, c[0x0][0x320] ;  /* 0x0000c800ff507b82 */ /* 0x000ea20000000800 */
[----:B------:R-:W-:Y:S02]  /*2a90*/  ULDC UR4, c[0x0][0x340] ;  /* 0x0000d00000047ab9 */ /* 0x000fe40000000800 */
[----:B------:R-:W-:-:S05]  /*2aa0*/  MOV R70, UR4 ;  /* 0x0000000400467c02 */ /* 0x000fca0008000f00 */
[----:B---3--:R-:W3:Y:S08]  /*2ab0*/  LDC R0, c[0x0][0x21c] ;  /* 0x00008700ff007b82 */ /* 0x008ef00000000800 */
[----:B------:R-:W3:Y:S08]  /*2ac0*/  LDC.64 R82, c[0x0][0x370] ;  /* 0x0000dc00ff527b82 */ /* 0x000ef00000000a00 */
[----:B------:R-:W3:Y:S01]  /*2ad0*/  LDC R71, c[0x0][0x344] ;  /* 0x0000d100ff477b82 */ /* 0x000ee20000000800 */
[----:B--2---:R-:W-:-:S07]  /*2ae0*/  ISETP.NE.AND P0, PT, R80, RZ, PT ;  /* 0x000000ff5000720c */ /* 0x004fce0003f05270 */
[----:B-1----:R-:W1:Y:S01]  /*2af0*/  LDC R68, c[0x0][0x348] ;  /* 0x0000d200ff447b82 */ /* 0x002e620000000800 */
[----:B---3--:R-:W-:-:S07]  /*2b00*/  IMAD R0, R109, R0, UR13 ;  /* 0x0000000d6d007e24 */ /* 0x008fce000f8e0200 */
[----:B------:R-:W2:Y:S01]  /*2b10*/  LDC R69, c[0x0][0x34c] ;  /* 0x0000d300ff457b82 */ /* 0x000ea20000000800 */
[----:B------:R-:W-:Y:S01]  /*2b20*/  IMAD.WIDE R82, R0, 0x4, R82 ;  /* 0x0000000400527825 */ /* 0x000fe200078e0252 */
[----:B------:R-:W-:Y:S06]  /*2b30*/  @!P0 BRA `(.L_x_9) ;  /* 0x0000000000a88947 */ /* 0x000fec0003800000 */
[----:B------:R-:W-:Y:S02]  /*2b40*/  ISETP.NE.AND P0, PT, R80, 0x1, PT ;  /* 0x000000015000780c */ /* 0x000fe40003f05270 */
[----:B------:R-:W-:-:S11]  /*2b50*/  MOV R2, 0xffffffff ;  /* 0xffffffff00027802 */ /* 0x000fd60000000f00 */
[----:B------:R-:W-:Y:S05]  /*2b60*/  @!P0 BRA `(.L_x_10) ;  /* 0x0000000000748947 */ /* 0x000fea0003800000 */
[----:B------:R-:W-:-:S13]  /*2b70*/  ISETP.NE.AND P0, PT, R80, 0x2, PT ;  /* 0x000000025000780c */ /* 0x000fda0003f05270 */
[----:B------:R-:W-:Y:S05]  /*2b80*/  @!P0 BRA `(.L_x_11) ;  /* 0x0000000000248947 */ /* 0x000fea0003800000 */
[----:B------:R-:W-:-:S13]  /*2b90*/  ISETP.NE.AND P0, PT, R80, 0x3, PT ;  /* 0x000000035000780c */ /* 0x000fda0003f05270 */
[----:B------:R-:W-:Y:S05]  /*2ba0*/  @P0 BRA `(.L_x_12) ;  /* 0x0000000000b80947 */ /* 0x000fea0003800000 */
[----:B------:R-:W3:Y:S08]  /*2bb0*/  LDC.64 R70, c[0x0][0x340] ;  /* 0x0000d000ff467b82 */ /* 0x000ef00000000a00 */
[----:B-12---:R-:W1:Y:S01]  /*2bc0*/  LDC.64 R68, c[0x0][0x348] ;  /* 0x0000d200ff447b82 */ /* 0x006e620000000a00 */
[----:B---3--:R-:W-:-:S06]  /*2bd0*/  IMAD.WIDE R70, R100, 0x8, R70 ;  /* 0x0000000864467825 */ /* 0x008fcc00078e0246 */
[----:B------:R-:W4:Y:S01]  /*2be0*/  LDG.E.64 R70, desc[UR14][R70.64] ;  /* 0x0000000e46467981 */ /* 0x000f22000c1e1b00 */
[----:B-1----:R-:W-:-:S06]  /*2bf0*/  IMAD.WIDE R68, R100, 0x8, R68 ;  /* 0x0000000864447825 */ /* 0x002fcc00078e0244 */
[----:B------:R-:W4:Y:S01]  /*2c00*/  LDG.E.64 R68, desc[UR14][R68.64] ;  /* 0x0000000e44447981 */ /* 0x000f22000c1e1b00 */
[----:B------:R-:W-:Y:S05]  /*2c10*/  BRA `(.L_x_12) ;  /* 0x00000000009c7947 */ /* 0x000fea0003800000 */
.L_x_11:
[----:B------:R-:W3:Y:S01]  /*2c20*/  LDC.64 R74, c[0x0][0x360] ;  /* 0x0000d800ff4a7b82 */ /* 0x000ee20000000a00 */
[----:B------:R-:W-:-:S07]  /*2c30*/  SHF.R.S32.HI R0, RZ, 0x1f, R100 ;  /* 0x0000001fff007819 */ /* 0x000fce0000011464 */
[----:B------:R-:W3:Y:S08]  /*2c40*/  LDC.64 R72, c[0x0][0x368] ;  /* 0x0000da00ff487b82 */ /* 0x000ef00000000a00 */
[----:B------:R-:W3:Y:S08]  /*2c50*/  LDC.64 R70, c[0x0][0x340] ;  /* 0x0000d000ff467b82 */ /* 0x000ef00000000a00 */
[----:B-12---:R-:W1:Y:S01]  /*2c60*/  LDC.64 R68, c[0x0][0x348] ;  /* 0x0000d200ff447b82 */ /* 0x006e620000000a00 */
[----:B---3--:R-:W-:-:S02]  /*2c70*/  IMAD R76, R0, R74, RZ ;  /* 0x0000004a004c7224 */ /* 0x008fc400078e02ff */
[----:B------:R-:W-:-:S04]  /*2c80*/  IMAD.WIDE.U32 R84, R100, R74, RZ ;  /* 0x0000004a64547225 */ /* 0x000fc800078e00ff */
[----:B------:R-:W-:Y:S02]  /*2c90*/  IMAD R75, R100, R75, R76 ;  /* 0x0000004b644b7224 */ /* 0x000fe400078e024c */
[-C--:B------:R-:W-:Y:S02]  /*2ca0*/  IMAD R0, R0, R72.reuse, RZ ;  /* 0x0000004800007224 */ /* 0x080fe400078e02ff */
[----:B------:R-:W-:Y:S01]  /*2cb0*/  IMAD.WIDE.U32 R78, R100, R72, RZ ;  /* 0x00000048644e7225 */ /* 0x000fe200078e00ff */
[----:B------:R-:W-:-:S03]  /*2cc0*/  IADD3 R75, R85, R75, RZ ;  /* 0x0000004b554b7210 */ /* 0x000fc60007ffe0ff */
[----:B------:R-:W-:Y:S01]  /*2cd0*/  IMAD R0, R100, R73, R0 ;  /* 0x0000004964007224 */ /* 0x000fe200078e0200 */
[----:B------:R-:W-:-:S04]  /*2ce0*/  LEA R70, P1, R84, R70, 0x3 ;  /* 0x0000004654467211 */ /* 0x000fc800078218ff */
[----:B------:R-:W-:Y:S02]  /*2cf0*/  IADD3 R0, R79, R0, RZ ;  /* 0x000000004f007210 */ /* 0x000fe40007ffe0ff */
[----:B------:R-:W-:Y:S02]  /*2d00*/  LEA.HI.X R71, R84, R71, R75, 0x3, P1 ;  /* 0x0000004754477211 */ /* 0x000fe400008f1c4b */
[----:B-1----:R-:W-:-:S04]  /*2d10*/  LEA R68, P0, R78, R68, 0x3 ;  /* 0x000000444e447211 */ /* 0x002fc800078018ff */
[----:B------:R-:W-:Y:S01]  /*2d20*/  LEA.HI.X R69, R78, R69, R0, 0x3, P0 ;  /* 0x000000454e457211 */ /* 0x000fe200000f1c00 */
[----:B------:R-:W-:Y:S08]  /*2d30*/  BRA `(.L_x_12) ;  /* 0x0000000000547947 */ /* 0x000ff00003800000 */
.L_x_10:
[----:B------:R-:W3:Y:S01]  /*2d40*/  LDC.64 R72, c[0x0][0x368] ;  /* 0x0000da00ff487b82 */ /* 0x000ee20000000a00 */
[----:B------:R-:W-:-:S07]  /*2d50*/  SHF.R.S32.HI R0, RZ, 0x1f, R100 ;  /* 0x0000001fff007819 */ /* 0x000fce0000011464 */
[----:B-12---:R-:W1:Y:S01]  /*2d60*/  LDC.64 R68, c[0x0][0x348] ;  /* 0x0000d200ff447b82 */ /* 0x006e620000000a00 */
[-C--:B---3--:R-:W-:Y:S02]  /*2d70*/  IMAD R0, R0, R72.reuse, RZ ;  /* 0x0000004800007224 */ /* 0x088fe400078e02ff */
[----:B------:R-:W-:-:S04]  /*2d80*/  IMAD.WIDE.U32 R74, R100, R72, RZ ;  /* 0x00000048644a7225 */ /* 0x000fc800078e00ff */
[----:B------:R-:W-:Y:S01]  /*2d90*/  IMAD R0, R100, R73, R0 ;  /* 0x0000004964007224 */ /* 0x000fe200078e0200 */
[----:B-1----:R-:W-:-:S04]  /*2da0*/  LEA R68, P0, R74, R68, 0x3 ;  /* 0x000000444a447211 */ /* 0x002fc800078018ff */
[----:B------:R-:W-:-:S04]  /*2db0*/  IADD3 R0, R75, R0, RZ ;  /* 0x000000004b007210 */ /* 0x000fc80007ffe0ff */
[----:B------:R-:W-:Y:S01]  /*2dc0*/  LEA.HI.X R69, R74, R69, R0, 0x3, P0 ;  /* 0x000000454a457211 */ /* 0x000fe200000f1c00 */
[----:B------:R-:W-:Y:S06]  /*2dd0*/  BRA `(.L_x_12) ;  /* 0x00000000002c7947 */ /* 0x000fec0003800000 */
.L_x_9:
[----:B------:R-:W3:Y:S01]  /*2de0*/  LDC R0, c[0x0][0x224] ;  /* 0x00008900ff007b82 */ /* 0x000ee20000000800 */
[----:B------:R-:W-:Y:S02]  /*2df0*/  MOV R2, 0xffffffff ;  /* 0xffffffff00027802 */ /* 0x000fe40000000f00 */
[----:B---3--:R-:W-:-:S13]  /*2e00*/  ISETP.GE.AND P0, PT, R0, 0x2, PT ;  /* 0x000000020000780c */ /* 0x008fda0003f06270 */
[----:B------:R-:W-:Y:S05]  /*2e10*/  @!P0 BRA `(.L_x_12) ;  /* 0x00000000001c8947 */ /* 0x000fea0003800000 */
[----:B------:R-:W-:Y:S01]  /*2e20*/  ISETP.GT.AND P0, PT, R3, RZ, PT ;  /* 0x000000ff0300720c */ /* 0x000fe20003f04270 */
[----:B------:R-:W-:-:S12]  /*2e30*/  IMAD.MOV.U32 R2, RZ, RZ, -0x1 ;  /* 0xffffffffff027424 */ /* 0x000fd800078e00ff */
[----:B------:R3:W2:Y:S04]  /*2e40*/  @!P0 LDG.E.STRONG.GPU R2, desc[UR14][R82.64] ;  /* 0x0000000e52028981 */ /* 0x0006a8000c1ef900 */
[----:B--2---:R-:W-:Y:S01]  /*2e50*/  @!P0 CCTL.IVALL ;  /* 0x00000000ff00898f */ /* 0x004fe20002000000 */
[----:B------:R-:W-:-:S04]  /*2e60*/  ISETP.NE.AND P0, PT, R100, RZ, PT ;  /* 0x000000ff6400720c */ /* 0x000fc80003f05270 */
[----:B----4-:R-:W-:Y:S02]  /*2e70*/  FSEL R118, R118, RZ, !P0 ;  /* 0x000000ff76767208 */ /* 0x010fe40004000000 */
[----:B------:R-:W-:-:S07]  /*2e80*/  FSEL R119, R119, 1.875, !P0 ;  /* 0x3ff0000077777808 */ /* 0x000fce0004000000 */
.L_x_12:
[----:B------:R-:W-:Y:S01]  /*2e90*/  SHF.R.S32.HI R74, RZ, 0x1f, R105 ;  /* 0x0000001fff4a7819 */ /* 0x000fe20000011469 */
[----:B------:R-:W1:Y:S01]  /*2ea0*/  LDC R72, c[0x0][0x224] ;  /* 0x00008900ff487b82 */ /* 0x000e620000000800 */
[----:B------:R-:W-:Y:S01]  /*2eb0*/  LEA.HI R73, R106, R3, RZ, 0x8 ;  /* 0x000000036a497211 */ /* 0x000fe200078f40ff */
[----:B------:R-:W-:Y:S01]  /*2ec0*/  IMAD.IADD R108, R108, 0x1, R104 ;  /* 0x000000016c6c7824 */ /* 0x000fe200078e0268 */
[----:B------:R-:W-:Y:S01]  /*2ed0*/  LEA.HI R74, R74, R105, RZ, 0x3 ;  /* 0x000000694a4a7211 */ /* 0x000fe200078f18ff */
[----:B------:R-:W-:Y:S01]  /*2ee0*/  ULEA UR16, UR17, UR16, 0x2 ;  /* 0x0000001011107291 */ /* 0x000fe2000f8e103f */
[----:B------:R-:W-:Y:S01]  /*2ef0*/  SHF.R.S32.HI R73, RZ, 0x8, R73 ;  /* 0x00000008ff497819 */ /* 0x000fe20000011449 */
[----:B------:R-:W-:Y:S01]  /*2f00*/  IMAD.WIDE R114, R108, 0x8, RZ ;  /* 0x000000086c727825 */ /* 0x000fe200078e02ff */
[----:B------:R-:W-:Y:S01]  /*2f10*/  LOP3.LUT R74, R74, 0xfffffff8, RZ, 0xc0, !PT ;  /* 0xfffffff84a4a7812 */ /* 0x000fe200078ec0ff */
[----:B------:R-:W2:Y:S01]  /*2f20*/  LDC.64 R76, c[0x0][0x270] ;  /* 0x00009c00ff4c7b82 */ /* 0x000ea20000000a00 */
[----:B------:R-:W-:Y:S01]  /*2f30*/  USHF.L.U32 UR8, UR7, 0x4, URZ ;  /* 0x0000000407087899 */ /* 0x000fe2000800063f */
[----:B------:R-:W-:Y:S01]  /*2f40*/  SHF.R.U32.HI R103, RZ, 0x2, R103 ;  /* 0x00000002ff677819 */ /* 0x000fe20000011667 */
[----:B------:R-:W-:Y:S01]  /*2f50*/  USHF.L.U32 UR16, UR16, 0x3, URZ ;  /* 0x0000000310107899 */ /* 0x000fe2000800063f */
[----:B------:R-:W-:Y:S01]  /*2f60*/  IMAD.IADD R74, R105, 0x1, -R74 ;  /* 0x00000001694a7824 */ /* 0x000fe200078e0a4a */
[----:B------:R-:W-:Y:S01]  /*2f70*/  LOP3.LUT R95, R3, 0x3, RZ, 0xc0, !PT ;  /* 0x00000003035f7812 */ /* 0x000fe200078ec0ff */
[----:B------:R-:W-:Y:S01]  /*2f80*/  ULDC.64 UR4, c[0x0][0x270] ;  /* 0x00009c0000047ab9 */ /* 0x000fe20000000a00 */
[----:B------:R-:W-:Y:S01]  /*2f90*/  UIMAD UR8, UR16, 0x22, UR8 ;  /* 0x00000022100878a4 */ /* 0x000fe2000f8e0208 */
[----:B------:R-:W3:Y:S01]  /*2fa0*/  LDC.64 R78, c[0x0][0x2b0] ;  /* 0x0000ac00ff4e7b82 */ /* 0x000ee20000000a00 */
[----:B------:R-:W-:Y:S01]  /*2fb0*/  LEA.HI R0, R74, R74, RZ, 0x1 ;  /* 0x0000004a4a007211 */ /* 0x000fe200078f08ff */
[----:B------:R-:W-:Y:S01]  /*2fc0*/  IMAD R95, R103, 0x22, R95 ;  /* 0x00000022675f7824 */ /* 0x000fe200078e025f */
[----:B------:R-:W-:Y:S01]  /*2fd0*/  MOV R91, UR5 ;  /* 0x00000005005b7c02 */ /* 0x000fe20008000f00 */
[----:B------:R-:W-:Y:S01]  /*2fe0*/  IMAD.U32 R92, RZ, RZ, UR4 ;  /* 0x00000004ff5c7e24 */ /* 0x000fe2000f8e00ff */
[----:B------:R-:W-:Y:S01]  /*2ff0*/  LOP3.LUT R75, R0, 0x3ffffffe, RZ, 0xc0, !PT ;  /* 0x3ffffffe004b7812 */ /* 0x000fe200078ec0ff */
[----:B------:R-:W-:Y:S01]  /*3000*/  VIADD R95, R95, UR8 ;  /* 0x000000085f5f7c36 */ /* 0x000fe20008000000 */
[----:B------:R-:W-:Y:S01]  /*3010*/  SHF.R.S32.HI R0, RZ, 0x1, R0 ;  /* 0x00000001ff007819 */ /* 0x000fe20000011400 */
[----:B------:R-:W-:Y:S01]  /*3020*/  ULDC UR7, c[0x0][0x278] ;  /* 0x00009e0000077ab9 */ /* 0x000fe20000000800 */
[----:B-1----:R-:W-:Y:S01]  /*3030*/  ISETP.GT.AND P1, PT, R72, 0x1, PT ;  /* 0x000000014800780c */ /* 0x002fe20003f24270 */
[----:B------:R-:W-:Y:S01]  /*3040*/  IMAD.IADD R74, R74, 0x1, -R75 ;  /* 0x000000014a4a7824 */ /* 0x000fe200078e0a4b */
[----:B------:R-:W-:Y:S01]  /*3050*/  ULDC.64 UR4, c[0x0][0x290] ;  /* 0x0000a40000047ab9 */ /* 0x000fe20000000a00 */
[----:B------:R-:W-:Y:S01]  /*3060*/  IMAD R73, R73, 0x4, R0 ;  /* 0x0000000449497824 */ /* 0x000fe200078e0200 */
[----:B------:R-:W-:Y:S01]  /*3070*/  ISETP.EQ.AND P1, PT, R80, RZ, P1 ;  /* 0x000000ff5000720c */ /* 0x000fe20000f22270 */
[----:B------:R-:W-:Y:S01]  /*3080*/  IMAD.U32 R72, RZ, RZ, UR7 ;  /* 0x00000007ff487e24 */ /* 0x000fe2000f8e00ff */
[----:B------:R-:W-:-:S02]  /*3090*/  LEA R95, R95, UR6, 0x4 ;  /* 0x000000065f5f7c11 */ /* 0x000fc4000f8e20ff */
[C---:B------:R-:W-:Y:S01]  /*30a0*/  LEA R0, R73.reuse, R74, 0x3 ;  /* 0x0000004a49007211 */ /* 0x040fe200078e18ff */
[----:B------:R-:W-:-:S03]  /*30b0*/  IMAD R73, R73, 0x2, R74 ;  /* 0x0000000249497824 */ /* 0x000fc600078e024a */
[----:B------:R-:W-:Y:S02]  /*30c0*/  LEA R0, R0, UR12, 0x2 ;  /* 0x0000000c00007c11 */ /* 0x000fe4000f8e10ff */
[----:B------:R-:W-:Y:S02]  /*30d0*/  SHF.L.U32 R73, R73, 0x2, RZ ;  /* 0x0000000249497819 */ /* 0x000fe400000006ff */
[----:B------:R-:W-:Y:S01]  /*30e0*/  SHF.R.S32.HI R112, RZ, 0x1f, R0 ;  /* 0x0000001fff707819 */ /* 0x000fe20000011400 */
[----:B--2---:R-:W-:-:S04]  /*30f0*/  IMAD.WIDE.U32 R74, R0, R76, R114 ;  /* 0x0000004c004a7225 */ /* 0x004fc800078e0072 */
[----:B------:R-:W-:Y:S01]  /*3100*/  IMAD R73, R73, 0x220, RZ ;  /* 0x0000022049497824 */ /* 0x000fe200078e02ff */
[----:B----4-:R-:W-:Y:S01]  /*3110*/  IADD3 R90, P0, R70, R74, RZ ;  /* 0x0000004a465a7210 */ /* 0x010fe20007f1e0ff */
[----:B------:R-:W-:Y:S02]  /*3120*/  IMAD R93, R112, R76, RZ ;  /* 0x0000004c705d7224 */ /* 0x000fe400078e02ff */
[----:B------:R-:W-:Y:S02]  /*3130*/  IMAD R104, R104, 0x8, R73 ;  /* 0x0000000868687824 */ /* 0x000fe400078e0249 */
[----:B------:R-:W1:Y:S01]  /*3140*/  LDC R73, c[0x0][0x27c] ;  /* 0x00009f00ff497b82 */ /* 0x000e620000000800 */
[-C--:B---3--:R-:W-:Y:S02]  /*3150*/  IMAD R112, R112, R78.reuse, RZ ;  /* 0x0000004e70707224 */ /* 0x088fe400078e02ff */
[C---:B------:R-:W-:Y:S02]  /*3160*/  IMAD R93, R0.reuse, R77, R93 ;  /* 0x0000004d005d7224 */ /* 0x040fe400078e025d */
[----:B------:R-:W-:-:S03]  /*3170*/  IMAD.WIDE.U32 R114, R0, R78, R114 ;  /* 0x0000004e00727225 */ /* 0x000fc600078e0072 */
[----:B------:R-:W-:Y:S01]  /*3180*/  IADD3.X R93, R71, R75, R93, P0, !PT ;  /* 0x0000004b475d7210 */ /* 0x000fe200007fe45d */
[----:B------:R-:W-:Y:S01]  /*3190*/  IMAD R112, R0, R79, R112 ;  /* 0x0000004f00707224 */ /* 0x000fe200078e0270 */
[----:B------:R-:W-:Y:S01]  /*31a0*/  IADD3 R110, P0, R68, R114, RZ ;  /* 0x00000072446e7210 */ /* 0x000fe20007f1e0ff */
[----:B------:R-:W-:Y:S02]  /*31b0*/  IMAD.U32 R74, RZ, RZ, UR4 ;  /* 0x00000004ff4a7e24 */ /* 0x000fe4000f8e00ff */
[----:B------:R-:W-:Y:S01]  /*31c0*/  IMAD.U32 R75, RZ, RZ, UR5 ;  /* 0x00000005ff4b7e24 */ /* 0x000fe2000f8e00ff */
[----:B------:R-:W-:-:S04]  /*31d0*/  IADD3 R113, R115, R112, RZ ;  /* 0x0000007073717210 */ /* 0x000fc80007ffe0ff */
[----:B------:R-:W-:Y:S01]  /*31e0*/  IADD3.X R111, R69, R113, RZ, P0, !PT ;  /* 0x00000071456f7210 */ /* 0x000fe200007fe4ff */
[----:B------:R-:W-:Y:S06]  /*31f0*/  @!P1 BRA `(.L_x_13) ;  /* 0x0000000000949947 */ /* 0x000fec0003800000 */
[----:B------:R-:W2:Y:S01]  /*3200*/  LDC.64 R74, c[0x0][0x290] ;  /* 0x0000a400ff4a7b82 */ /* 0x000ea20000000a00 */
[----:B------:R-:W-:-:S13]  /*3210*/  ISETP.NE.AND P1, PT, R2, R100, PT ;  /* 0x000000640200720c */ /* 0x000fda0003f25270 */
[----:B------:R-:W-:Y:S06]  /*3220*/  BAR.RED.AND.DEFER_BLOCKING 0x0, P1 ;  /* 0x0000000000007b1d */ /* 0x000fec0000814400 */
[----:B------:R-:W3:Y:S01]  /*3230*/  B2R.RESULT RZ, P1 ;  /* 0x0000000000ff731c */ /* 0x000ee20000024000 */
[----:B------:R-:W-:-:S04]  /*3240*/  ISETP.NE.AND P0, PT, R100, RZ, PT ;  /* 0x000000ff6400720c */ /* 0x000fc80003f05270 */
[----:B------:R-:W-:Y:S01]  /*3250*/  SEL R92, R76, R78, !P0 ;  /* 0x0000004e4c5c7207 */ /* 0x000fe20004000000 */
[----:B-1----:R-:W1:Y:S01]  /*3260*/  LDC.64 R72, c[0x0][0x278] ;  /* 0x00009e00ff487b82 */ /* 0x002e620000000a00 */
[----:B------:R-:W-:Y:S02]  /*3270*/  SEL R91, R77, R79, !P0 ;  /* 0x0000004f4d5b7207 */ /* 0x000fe40004000000 */
[----:B------:R-:W-:Y:S02]  /*3280*/  SEL R90, R90, R110, !P0 ;  /* 0x0000006e5a5a7207 */ /* 0x000fe40004000000 */
[----:B------:R-:W-:Y:S02]  /*3290*/  SEL R93, R93, R111, !P0 ;  /* 0x0000006f5d5d7207 */ /* 0x000fe40004000000 */
[----:B------:R-:W-:Y:S01]  /*32a0*/  SEL R70, R70, R68, !P0 ;  /* 0x0000004446467207 */ /* 0x000fe20004000000 */
[----:B--2---:R-:W2:Y:S01]  /*32b0*/  @P0 LDC R74, c[0x0][0x2d0] ;  /* 0x0000b400ff4a0b82 */ /* 0x004ea20000000800 */
[----:B------:R-:W-:-:S07]  /*32c0*/  SEL R71, R71, R69, !P0 ;  /* 0x0000004547477207 */ /* 0x000fce0004000000 */
[----:B------:R-:W2:Y:S08]  /*32d0*/  @P0 LDC R75, c[0x0][0x2d4] ;  /* 0x0000b500ff4b0b82 */ /* 0x000eb00000000800 */
[----:B-1----:R-:W1:Y:S08]  /*32e0*/  @P0 LDC R72, c[0x0][0x2b8] ;  /* 0x0000ae00ff480b82 */ /* 0x002e700000000800 */
[----:B------:R-:W1:Y:S01]  /*32f0*/  @P0 LDC R73, c[0x0][0x2bc] ;  /* 0x0000af00ff490b82 */ /* 0x000e620000000800 */
[----:B---3--:R-:W-:Y:S05]  /*3300*/  @!P1 BRA `(.L_x_14) ;  /* 0x0000000000289947 */ /* 0x008fea0003800000 */
[----:B------:R-:W-:-:S13]  /*3310*/  ISETP.GT.AND P1, PT, R3, RZ, PT ;  /* 0x000000ff0300720c */ /* 0x000fda0003f24270 */
.L_x_16:
[----:B------:R-:W-:Y:S05]  /*3320*/  YIELD ;  /* 0x0000000000007946 */ /* 0x000fea0003800000 */
[----:B---3-5:R-:W-:Y:S05]  /*3330*/  @P1 BRA `(.L_x_15) ;  /* 0x0000000000081947 */ /* 0x028fea0003800000 */
[----:B------:R3:W4:Y:S04]  /*3340*/  LDG.E.STRONG.GPU R2, desc[UR14][R82.64] ;  /* 0x0000000e52027981 */ /* 0x000728000c1ef900 */
[----:B----4-:R-:W-:Y:S01]  /*3350*/  CCTL.IVALL ;  /* 0x00000000ff00798f */ /* 0x010fe20002000000 */
.L_x_15:
[----:B------:R-:W-:Y:S01]  /*3360*/  ISETP.NE.AND P0, PT, R2, R100, PT ;  /* 0x000000640200720c */ /* 0x000fe20003f05270 */
[----:B------:R-:W-:-:S12]  /*3370*/  WARPSYNC.ALL ;  /* 0x0000000000007948 */ /* 0x000fd80003800000 */
[----:B------:R-:W-:Y:S06]  /*3380*/  BAR.RED.AND.DEFER_BLOCKING 0x0, P0 ;  /* 0x0000000000007b1d */ /* 0x000fec0000014400 */
[----:B------:R-:W4:Y:S02]  /*3390*/  B2R.RESULT RZ, P0 ;  /* 0x0000000000ff731c */ /* 0x000f240000004000 */
[----:B----4-:R-:W-:Y:S05]  /*33a0*/  @P0 BRA `(.L_x_16) ;  /* 0xfffffffc00dc0947 */ /* 0x010fea000383ffff */
.L_x_14:
[----:B------:R-:W-:Y:S05]  /*33b0*/  WARPSYNC.ALL ;  /* 0x0000000000007948 */ /* 0x000fea0003800000 */
[----:B------:R-:W-:Y:S06]  /*33c0*/  BAR.SYNC.DEFER_BLOCKING 0x0 ;  /* 0x0000000000007b1d */ /* 0x000fec0000010000 */
[----:B------:R-:W-:Y:S01]  /*33d0*/  @!PT LDS RZ, [RZ] ;  /* 0x00000000fffff984 */ /* 0x000fe20000000800 */
[----:B------:R-:W-:Y:S01]  /*33e0*/  @!PT LDS RZ, [RZ] ;  /* 0x00000000fffff984 */ /* 0x000fe20000000800 */
[----:B------:R-:W-:Y:S01]  /*33f0*/  @!PT LDS RZ, [RZ] ;  /* 0x00000000fffff984 */ /* 0x000fe20000000800 */
[----:B------:R-:W-:Y:S01]  /*3400*/  @!PT LDS RZ, [RZ] ;  /* 0x00000000fffff984 */ /* 0x000fe20000000800 */
[----:B------:R-:W-:Y:S06]  /*3410*/  MEMBAR.SC.GPU ;  /* 0x0000000000007992 */ /* 0x000fec0000002000 */
[----:B------:R-:W-:-:S00]  /*3420*/  ERRBAR ;  /* 0x00000000000079ab */ /* 0x000fc00000000000 */
[----:B------:R-:W-:Y:S06]  /*3430*/  CGAERRBAR ;  /* 0x00000000000075ab */ /* 0x000fec0000000000 */
[----:B------:R-:W-:Y:S01]  /*3440*/  CCTL.IVALL ;  /* 0x00000000ff00798f */ /* 0x000fe20002000000 */
.L_x_13:
[----:B------:R-:W4:Y:S01]  /*3450*/  S2UR UR8, SR_CgaCtaId ;  /* 0x00000000000879c3 */ /* 0x000f220000008800 */
[----:B------:R-:W-:Y:S01]  /*3460*/  DSETP.NEU.AND P0, PT, R118, RZ, PT ;  /* 0x000000ff7600722a */ /* 0x000fe20003f0d000 */
[----:B------:R-:W-:Y:S01]  /*3470*/  UMOV UR4, 0x400 ;  /* 0x0000040000047882 */ /* 0x000fe20000000000 */
[----:B------:R-:W-:Y:S01]  /*3480*/  BSSY B2, `(.L_x_17) ;  /* 0x000168c000027945 */ /* 0x000fe20003800000 */
[----:B----4-:R-:W-:-:S11]  /*3490*/  ULEA UR8, UR8, UR4, 0x18 ;  /* 0x0000000408087291 */ /* 0x010fd6000f8ec03f */
[----:B------:R-:W-:Y:S05]  /*34a0*/  @!P0 BRA `(.L_x_18) ;  /* 0x000000ec00748947 */ /* 0x000fea0003800000 */
[----:B------:R-:W-:Y:S01]  /*34b0*/  ISETP.LE.AND P2, PT, R107, UR12, PT ;  /* 0x0000000c6b007c0c */ /* 0x000fe2000bf43270 */
[----:B------:R-:W-:-:S12]  /*34c0*/  BSSY B1, `(.L_x_19) ;  /* 0x00001d3000017945 */ /* 0x000fd80003800000 */
[----:B------:R-:W-:Y:S05]  /*34d0*/  @P2 BRA `(.L_x_20) ;  /* 0x0000001800882947 */ /* 0x000fea0003800000 */
[----:B------:R-:W-:Y:S01]  /*34e0*/  IADD3 R2, P0, -R70, R90, RZ ;  /* 0x0000005a46027210 */ /* 0x000fe20007f1e1ff */
[----:B------:R-:W-:Y:S04]  /*34f0*/  BSSY B0, `(.L_x_21) ;  /* 0x0000029000007945 */ /* 0x000fe80003800000 */
[----:B------:R-:W-:-:S05]  /*3500*/  IMAD.X R3, R93, 0x1, ~R71, P0 ;  /* 0x000000015d037824 */ /* 0x000fca00000e0e47 */
[----:B------:R-:W-:-:S04]  /*3510*/  LOP3.LUT R76, R3, R91, RZ, 0xfc, !PT ;  /* 0x0000005b034c7212 */ /* 0x000fc800078efcff */
[----:B------:R-:W-:-:S13]  /*3520*/  ISETP.NE.U32.AND P0, PT, R76, RZ, PT ;  /* 0x000000ff4c00720c */ /* 0x000fda0003f05070 */
[----:B------:R-:W-:Y:S05]  /*3530*/  @!P0 BRA `(.L_x_22) ;  /* 0x00000000003c8947 */ /* 0x000fea0003800000 */
[----:B------:R-:W-:Y:S01]  /*3540*/  IMAD.MOV.U32 R96, RZ, RZ, R2 ;  /* 0x000000ffff607224 */ /* 0x000fe200078e0002 */
[----:B------:R-:W-:Y:S01]  /*3550*/  MOV R102, R92 ;  /* 0x0000005c00667202 */ /* 0x000fe20000000f00 */
[----:B------:R-:W-:Y:S01]  /*3560*/  IMAD.MOV.U32 R94, RZ, RZ, R3 ;  /* 0x000000ffff5e7224 */ /* 0x000fe200078e0003 */
[----:B------:R-:W-:Y:S02]  /*3570*/  MOV R101, R91 ;  /* 0x0000005b00657202 */ /* 0x000fe40000000f00 */
[----:B------:R-:W-:Y:S02]  /*3580*/  MOV R99, 0x35a0 ;  /* 0x000035a000637802 */ /* 0x000fe40000000f00 */
[----:B-123-5:R-:W-:Y:S05]  /*3590*/  CALL.REL.NOINC `($__internal_0_$__cuda_sm20_div_u64) ;  /* 0x0000016800747944 */ /* 0x02efea0003c00000 */
[----:B------:R-:W-:-:S04]  /*35a0*/  IADD3 R76, P0, RZ, -R94, RZ ;  /* 0x8000005eff4c7210 */ /* 0x000fc80007f1e0ff */
[----:B------:R-:W-:Y:S01]  /*35b0*/  IADD3.X R96, RZ, ~R96, RZ, P0, !PT ;  /* 0x80000060ff607210 */ /* 0x000fe200007fe4ff */
[----:B------:R-:W-:Y:S01]  /*35c0*/  IMAD.WIDE.U32 R78, R92, R76, R2 ;  /* 0x0000004c5c4e7225 */ /* 0x000fe200078e0002 */
[----:B------:R-:W-:-:S03]  /*35d0*/  MOV R3, R94 ;  /* 0x0000005e00037202 */ /* 0x000fc60000000f00 */
[----:B------:R-:W-:Y:S01]  /*35e0*/  IMAD R96, R96, R92, RZ ;  /* 0x0000005c60607224 */ /* 0x000fe200078e02ff */
[----:B------:R-:W-:-:S03]  /*35f0*/  MOV R2, R78 ;  /* 0x0000004e00027202 */ /* 0x000fc60000000f00 */
[----:B------:R-:W-:-:S05]  /*3600*/  IMAD R96, R91, R76, R96 ;  /* 0x0000004c5b607224 */ /* 0x000fca00078e0260 */
[----:B------:R-:W-:Y:S01]  /*3610*/  IADD3 R77, R79, R96, RZ ;  /* 0x000000604f4d7210 */ /* 0x000fe20007ffe0ff */
[----:B------:R-:W-:Y:S05]  /*3620*/  BRA `(.L_x_23) ;  /* 0x0000000000547947 */ /* 0x000fea0003800000 */
.L_x_22:
[----:B------:R-:W4:Y:S01]  /*3630*/  I2F.U32.RP R3, R92 ;  /* 0x0000005c00037306 */ /* 0x000f220000209000 */
[----:B------:R-:W-:Y:S01]  /*3640*/  IMAD.MOV.U32 R76, RZ, RZ, RZ ;  /* 0x000000ffff4c7224 */ /* 0x000fe200078e00ff */
[----:B------:R-:W-:-:S06]  /*3650*/  ISETP.NE.U32.AND P0, PT, R92, RZ, PT ;  /* 0x000000ff5c00720c */ /* 0x000fcc0003f05070 */
[----:B----4-:R-:W4:Y:S02]  /*3660*/  MUFU.RCP R3, R3 ;  /* 0x0000000300037308 */ /* 0x010f240000001000 */
[----:B----4-:R-:W-:-:S06]  /*3670*/  IADD3 R3, R3, 0xffffffe, RZ ;  /* 0x0ffffffe03037810 */ /* 0x010fcc0007ffe0ff */
[----:B------:R-:W4:Y:S02]  /*3680*/  F2I.FTZ.U32.TRUNC.NTZ R77, R3 ;  /* 0x00000003004d7305 */ /* 0x000f24000021f000 */
[----:B----4-:R-:W-:-:S05]  /*3690*/  IADD3 R3, RZ, -R77, RZ ;  /* 0x8000004dff037210 */ /* 0x010fca0007ffe0ff */
[----:B------:R-:W-:-:S04]  /*36a0*/  IMAD R3, R3, R92, RZ ;  /* 0x0000005c03037224 */ /* 0x000fc800078e02ff */
[----:B------:R-:W-:-:S04]  /*36b0*/  IMAD.HI.U32 R3, R77, R3, R76 ;  /* 0x000000034d037227 */ /* 0x000fc800078e004c */
[----:B------:R-:W-:Y:S02]  /*36c0*/  IMAD.MOV.U32 R77, RZ, RZ, RZ ;  /* 0x000000ffff4d7224 */ /* 0x000fe400078e00ff */
[----:B------:R-:W-:-:S05]  /*36d0*/  IMAD.HI.U32 R3, R3, R2, RZ ;  /* 0x0000000203037227 */ /* 0x000fca00078e00ff */
[----:B------:R-:W-:-:S05]  /*36e0*/  IADD3 R76, -R3, RZ, RZ ;  /* 0x000000ff034c7210 */ /* 0x000fca0007ffe1ff */
[----:B------:R-:W-:-:S05]  /*36f0*/  IMAD R76, R92, R76, R2 ;  /* 0x0000004c5c4c7224 */ /* 0x000fca00078e0202 */
[----:B------:R-:W-:-:S13]  /*3700*/  ISETP.GE.U32.AND P3, PT, R76, R92, PT ;  /* 0x0000005c4c00720c */ /* 0x000fda0003f66070 */
[----:B------:R-:W-:Y:S01]  /*3710*/  @P3 IMAD.IADD R76, R76, 0x1, -R92 ;  /* 0x000000014c4c3824 */ /* 0x000fe200078e0a5c */
[----:B------:R-:W-:-:S04]  /*3720*/  @P3 IADD3 R3, R3, 0x1, RZ ;  /* 0x0000000103033810 */ /* 0x000fc80007ffe0ff */
[----:B------:R-:W-:-:S13]  /*3730*/  ISETP.GE.U32.AND P1, PT, R76, R92, PT ;  /* 0x0000005c4c00720c */ /* 0x000fda0003f26070 */
[----:B------:R-:W-:Y:S01]  /*3740*/  @P1 VIADD R3, R3, 0x1 ;  /* 0x0000000103031836 */ /* 0x000fe20000000000 */
[----:B------:R-:W-:-:S04]  /*3750*/  @!P0 LOP3.LUT R3, RZ, R92, RZ, 0x33, !PT ;  /* 0x0000005cff038212 */ /* 0x000fc800078e33ff */
[----:B------:R-:W-:-:S05]  /*3760*/  IADD3 R76, -R3, RZ, RZ ;  /* 0x000000ff034c7210 */ /* 0x000fca0007ffe1ff */
[----:B------:R-:W-:Y:S02]  /*3770*/  IMAD R2, R92, R76, R2 ;  /* 0x0000004c5c027224 */ /* 0x000fe400078e0202 */
.L_x_23:
[----:B------:R-:W-:Y:S05]  /*3780*/  BSYNC B0 ;  /* 0x0000000000007941 */ /* 0x000fea0003800000 */
.L_x_21:
[----:B------:R-:W-:Y:S01]  /*3790*/  ULDC.64 UR4, c[0x0][0x210] ;  /* 0x0000840000047ab9 */ /* 0x000fe20000000a00 */
[--C-:B------:R-:W-:Y:S02]  /*37a0*/  SHF.R.U64 R2, R2, 0x3, R77.reuse ;  /* 0x0000000302027819 */ /* 0x100fe4000000124d */
[----:B------:R-:W-:Y:S02]  /*37b0*/  CS2R R88, SRZ ;  /* 0x0000000000587805 */ /* 0x000fe4000001ff00 */
[----:B------:R-:W-:Y:S02]  /*37c0*/  ISETP.GE.AND P1, PT, R108, UR5, PT ;  /* 0x000000056c007c0c */ /* 0x000fe4000bf26270 */
[----:B------:R-:W-:Y:S02]  /*37d0*/  ISETP.GE.U32.AND P0, PT, R3, R2, PT ;  /* 0x000000020300720c */ /* 0x000fe40003f06070 */
[----:B------:R-:W-:Y:S02]  /*37e0*/  SHF.R.U32.HI R77, RZ, 0x3, R77 ;  /* 0x00000003ff4d7819 */ /* 0x000fe4000001164d */
[----:B------:R-:W-:-:S02]  /*37f0*/  ISETP.LT.AND P1, PT, R0, UR4, !P1 ;  /* 0x0000000400007c0c */ /* 0x000fc4000cf21270 */
[----:B------:R-:W-:-:S04]  /*3800*/  SHF.R.S32.HI R2, RZ, 0x1f, R3 ;  /* 0x0000001fff027819 */ /* 0x000fc80000011403 */
[----:B------:R-:W-:-:S13]  /*3810*/  ISETP.GE.U32.AND.EX P0, PT, R2, R77, P1, P0 ;  /* 0x0000004d0200720c */ /* 0x000fda0000f06100 */
[----:B------:R-:W-:Y:S02]  /*3820*/  @P0 IMAD.MOV.U32 R76, RZ, RZ, R90 ;  /* 0x000000ffff4c0224 */ /* 0x000fe400078e005a */
[----:B------:R-:W-:-:S05]  /*3830*/  @P0 IMAD.MOV.U32 R77, RZ, RZ, R93 ;  /* 0x000000ffff4d0224 */ /* 0x000fca00078e005d */
[----:B------:R1:W4:Y:S01]  /*3840*/  @P0 LDG.E.LTC128B.64 R88, desc[UR14][R76.64] ;  /* 0x0000000e4c580981 */ /* 0x000322000c1e1b20 */
[----:B------:R-:W-:Y:S01]  /*3850*/  IADD3 R102, P1, P0, R90, 0x100, -R70 ;  /* 0x000001005a667810 */ /* 0x000fe2000783e846 */
[----:B------:R-:W-:Y:S03]  /*3860*/  BSSY B0, `(.L_x_24) ;  /* 0x000001f000007945 */ /* 0x000fe60003800000 */
[----:B------:R-:W-:-:S04]  /*3870*/  IADD3.X R101, R93, RZ, ~R71, P1, P0 ;  /* 0x000000ff5d657210 */ /* 0x000fc80000fe0c47 */
[----:B-1----:R-:W-:-:S04]  /*3880*/  LOP3.LUT R76, R101, R91, RZ, 0xfc, !PT ;  /* 0x0000005b654c7212 */ /* 0x002fc800078efcff */
[----:B------:R-:W-:-:S13]  /*3890*/  ISETP.NE.U32.AND P0, PT, R76, RZ, PT ;  /* 0x000000ff4c00720c */ /* 0x000fda0003f05070 */
[----:B------:R-:W-:Y:S05]  /*38a0*/  @!P0 BRA `(.L_x_25) ;  /* 0x00000000001c8947 */ /* 0x000fea0003800000 */
[----:B------:R-:W-:Y:S01]  /*38b0*/  IMAD.MOV.U32 R98, RZ, RZ, R92 ;  /* 0x000000ffff627224 */ /* 0x000fe200078e005c */
[----:B------:R-:W-:Y:S02]  /*38c0*/  MOV R99, R91 ;  /* 0x0000005b00637202 */ /* 0x000fe40000000f00 */
[----:B------:R-:W-:Y:S02]  /*38d0*/  MOV R97, 0x38f0 ;  /* 0x000038f000617802 */ /* 0x000fe40000000f00 */
[----:B--2345:R-:W-:Y:S05]  /*38e0*/  CALL.REL.NOINC `($__internal_1_$__cuda_sm20_rem_u64) ;  /* 0x0000016800b47944 */ /* 0x03cfea0003c00000 */
[----:B------:R-:W-:Y:S02]  /*38f0*/  MOV R99, R98 ;  /* 0x0000006200637202 */ /* 0x000fe40000000f00 */
[----:B------:R-:W-:Y:S01]  /*3900*/  MOV R98, R101 ;  /* 0x0000006500627202 */ /* 0x000fe20000000f00 */
[----:B------:R-:W-:Y:S05]  /*3910*/  BRA `(.L_x_26) ;  /* 0x00000000004c7947 */ /* 0x000fea0003800000 */
.L_x_25:
[----:B------:R-:W1:Y:S01]  /*3920*/  I2F.U32.RP R76, R92 ;  /* 0x0000005c004c7306 */ /* 0x000e620000209000 */
[----:B------:R-:W-:Y:S02]  /*3930*/  MOV R78, RZ ;  /* 0x000000ff004e7202 */ /* 0x000fe40000000f00 */
[----:B------:R-:W-:-:S05]  /*3940*/  MOV R99, RZ ;  /* 0x000000ff00637202 */ /* 0x000fca0000000f00 */
[----:B-1----:R-:W1:Y:S02]  /*3950*/  MUFU.RCP R76, R76 ;  /* 0x0000004c004c7308 */ /* 0x002e640000001000 */
[----:B-1----:R-:W-:-:S06]  /*3960*/  VIADD R76, R76, 0xffffffe ;  /* 0x0ffffffe4c4c7836 */ /* 0x002fcc0000000000 */
[----:B------:R-:W1:Y:S02]  /*3970*/  F2I.FTZ.U32.TRUNC.NTZ R79, R76 ;  /* 0x0000004c004f7305 */ /* 0x000e64000021f000 */
[----:B-1----:R-:W-:-:S04]  /*3980*/  IMAD.MOV R76, RZ, RZ, -R79 ;  /* 0x000000ffff4c7224 */ /* 0x002fc800078e0a4f */
[----:B------:R-:W-:-:S04]  /*3990*/  IMAD R76, R76, R92, RZ ;  /* 0x0000005c4c4c7224 */ /* 0x000fc800078e02ff */
[----:B------:R-:W-:-:S06]  /*39a0*/  IMAD.HI.U32 R76, R79, R76, R78 ;  /* 0x0000004c4f4c7227 */ /* 0x000fcc00078e004e */
[----:B------:R-:W-:-:S04]  /*39b0*/  IMAD.HI.U32 R76, R76, R102, RZ ;  /* 0x000000664c4c7227 */ /* 0x000fc800078e00ff */
[----:B------:R-:W-:-:S04]  /*39c0*/  IMAD.MOV R76, RZ, RZ, -R76 ;  /* 0x000000ffff4c7224 */ /* 0x000fc800078e0a4c */
[----:B------:R-:W-:-:S05]  /*39d0*/  IMAD R76, R92, R76, R102 ;  /* 0x0000004c5c4c7224 */ /* 0x000fca00078e0266 */
[----:B------:R-:W-:-:S13]  /*39e0*/  ISETP.GE.U32.AND P0, PT, R76, R92, PT ;  /* 0x0000005c4c00720c */ /* 0x000fda0003f06070 */
[-C--:B------:R-:W-:Y:S02]  /*39f0*/  @P0 IADD3 R76, R76, -R92.reuse, RZ ;  /* 0x8000005c4c4c0210 */ /* 0x080fe40007ffe0ff */
[----:B------:R-:W-:Y:S02]  /*3a00*/  ISETP.NE.U32.AND P0, PT, R92, RZ, PT ;  /* 0x000000ff5c00720c */ /* 0x000fe40003f05070 */
[----:B------:R-:W-:-:S13]  /*3a10*/  ISETP.GE.U32.AND P1, PT, R76, R92, PT ;  /* 0x0000005c4c00720c */ /* 0x000fda0003f26070 */
[----:B------:R-:W-:Y:S01]  /*3a20*/  @P1 IMAD.IADD R76, R76, 0x1, -R92 ;  /* 0x000000014c4c1824 */ /* 0x000fe200078e0a5c */
[----:B------:R-:W-:-:S04]  /*3a30*/  @!P0 LOP3.LUT R76, RZ, R92, RZ, 0x33, !PT ;  /* 0x0000005cff4c8212 */ /* 0x000fc800078e33ff */
[----:B------:R-:W-:Y:S02]  /*3a40*/  MOV R98, R76 ;  /* 0x0000004c00627202 */ /* 0x000fe40000000f00 */
.L_x_26:
[----:B------:R-:W-:Y:S05]  /*3a50*/  BSYNC B0 ;  /* 0x0000000000007941 */ /* 0x000fea0003800000 */
.L_x_24:
[----:B------:R-:W-:Y:S01]  /*3a60*/  VIADD R76, R108, 0x20 ;  /* 0x000000206c4c7836 */ /* 0x000fe20000000000 */
[----:B------:R-:W-:Y:S01]  /*3a70*/  ULDC.64 UR4, c[0x0][0x210] ;  /* 0x0000840000047ab9 */ /* 0x000fe20000000a00 */
[--C-:B------:R-:W-:Y:S02]  /*3a80*/  SHF.R.U64 R77, R98, 0x3, R99.reuse ;  /* 0x00000003624d7819 */ /* 0x100fe40000001263 */
[----:B------:R-:W-:Y:S02]  /*3a90*/  CS2R R86, SRZ ;  /* 0x0000000000567805 */ /* 0x000fe4000001ff00 */
[----:B------:R-:W-:Y:S02]  /*3aa0*/  ISETP.GE.AND P1, PT, R76, UR5, PT ;  /* 0x000000054c007c0c */ /* 0x000fe4000bf26270 */
[----:B------:R-:W-:Y:S02]  /*3ab0*/  SHF.R.U32.HI R76, RZ, 0x3, R99 ;  /* 0x00000003ff4c7819 */ /* 0x000fe40000011663 */
[----:B------:R-:W-:-:S02]  /*3ac0*/  ISETP.GE.U32.AND P0, PT, R3, R77, PT ;  /* 0x0000004d0300720c */ /* 0x000fc40003f06070 */
[----:B------:R-:W-:-:S04]  /*3ad0*/  ISETP.LT.AND P1, PT, R0, UR4, !P1 ;  /* 0x0000000400007c0c */ /* 0x000fc8000cf21270 */
[----:B------:R-:W-:-:S13]  /*3ae0*/  ISETP.GE.U32.AND.EX P0, PT, R2, R76, P1, P0 ;  /* 0x0000004c0200720c */ /* 0x000fda0000f06100 */
[----:B------:R-:W-:Y:S02]  /*3af0*/  @P0 IMAD.MOV.U32 R2, RZ, RZ, R90 ;  /* 0x000000ffff020224 */ /* 0x000fe400078e005a */
[----:B------:R-:W-:-:S05]  /*3b00*/  @P0 IMAD.MOV.U32 R3, RZ, RZ, R93 ;  /* 0x000000ffff030224 */ /* 0x000fca00078e005d */
[----:B------:R1:W4:Y:S01]  /*3b10*/  @P0 LDG.E.LTC128B.64 R86, desc[UR14][R2.64+0x100] ;  /* 0x0001000e02560981 */ /* 0x000322000c1e1b20 */
[----:B------:R-:W-:Y:S01]  /*3b20*/  BSSY B0, `(.L_x_27) ;  /* 0x000002a000007945 */ /* 0x000fe20003800000 */
[----:B-1----:R-:W-:-:S04]  /*3b30*/  IADD3 R2, P1, P0, -R70, R90, R72 ;  /* 0x0000005a46027210 */ /* 0x002fc8000783e148 */
[----:B------:R-:W-:-:S04]  /*3b40*/  IADD3.X R3, ~R71, R93, R73, P1, P0 ;  /* 0x0000005d47037210 */ /* 0x000fc80000fe0549 */
        /* <DEDUP_REMOVED lines=8> */
[----:B--2345:R-:W-:Y:S05]  /*3bd0*/  CALL.REL.NOINC `($__internal_0_$__cuda_sm20_div_u64) ;  /* 0x0000016000e47944 */ /* 0x03cfea0003c00000 */
        /* <DEDUP_REMOVED lines=9> */
.L_x_28:
[----:B------:R-:W1:Y:S01]  /*3c70*/  I2F.U32.RP R3, R92 ;  /* 0x0000005c00037306 */ /* 0x000e620000209000 */
[----:B------:R-:W-:Y:S01]  /*3c80*/  IMAD.MOV.U32 R76, RZ, RZ, RZ ;  /* 0x000000ffff4c7224 */ /* 0x000fe200078e00ff */
[----:B------:R-:W-:-:S06]  /*3c90*/  ISETP.NE.U32.AND P0, PT, R92, RZ, PT ;  /* 0x000000ff5c00720c */ /* 0x000fcc0003f05070 */
[----:B-1----:R-:W1:Y:S02]  /*3ca0*/  MUFU.RCP R3, R3 ;  /* 0x0000000300037308 */ /* 0x002e640000001000 */
[----:B-1----:R-:W-:-:S06]  /*3cb0*/  IADD3 R3, R3, 0xffffffe, RZ ;  /* 0x0ffffffe03037810 */ /* 0x002fcc0007ffe0ff */
[----:B------:R-:W1:Y:S02]  /*3cc0*/  F2I.FTZ.U32.TRUNC.NTZ R77, R3 ;  /* 0x00000003004d7305 */ /* 0x000e64000021f000 */
[----:B-1----:R-:W-:-:S05]  /*3cd0*/  IADD3 R3, RZ, -R77, RZ ;  /* 0x8000004dff037210 */ /* 0x002fca0007ffe0ff */
        /* <DEDUP_REMOVED lines=14> */
.L_x_29:
[----:B------:R-:W-:Y:S05]  /*3dc0*/  BSYNC B0 ;  /* 0x0000000000007941 */ /* 0x000fea0003800000 */
.L_x_27:
[--C-:B------:R-:W-:Y:S01]  /*3dd0*/  SHF.R.U64 R76, R2, 0x3, R77.reuse ;  /* 0x00000003024c7819 */ /* 0x100fe2000000124d */
[----:B------:R-:W-:Y:S01]  /*3de0*/  ULDC.64 UR4, c[0x0][0x210] ;  /* 0x0000840000047ab9 */ /* 0x000fe20000000a00 */
[----:B------:R-:W-:Y:S01]  /*3df0*/  VIADD R2, R0, 0x1 ;  /* 0x0000000100027836 */ /* 0x000fe20000000000 */
[----:B------:R-:W-:Y:S02]  /*3e00*/  ISETP.GE.AND P0, PT, R108, UR5, PT ;  /* 0x000000056c007c0c */ /* 0x000fe4000bf06270 */
[----:B------:R-:W-:Y:S02]  /*3e10*/  CS2R R84, SRZ ;  /* 0x0000000000547805 */ /* 0x000fe4000001ff00 */
[----:B------:R-:W-:Y:S02]  /*3e20*/  ISETP.GE.U32.AND P1, PT, R3, R76, PT ;  /* 0x0000004c0300720c */ /* 0x000fe40003f26070 */
[----:B------:R-:W-:Y:S02]  /*3e30*/  ISETP.LT.AND P0, PT, R2, UR4, !P0 ;  /* 0x0000000402007c0c */ /* 0x000fe4000c701270 */
[----:B------:R-:W-:-:S02]  /*3e40*/  SHF.R.U32.HI R77, RZ, 0x3, R77 ;  /* 0x00000003ff4d7819 */ /* 0x000fc4000001164d */
[----:B------:R-:W-:-:S04]  /*3e50*/  SHF.R.S32.HI R2, RZ, 0x1f, R3 ;  /* 0x0000001fff027819 */ /* 0x000fc80000011403 */
[----:B------:R-:W-:Y:S02]  /*3e60*/  ISETP.GE.U32.AND.EX P1, PT, R2, R77, P0, P1 ;  /* 0x0000004d0200720c */ /* 0x000fe40000726110 */
[----:B------:R-:W-:-:S05]  /*3e70*/  IADD3 R76, P0, R72, R90, RZ ;  /* 0x0000005a484c7210 */ /* 0x000fca0007f1e0ff */
[----:B------:R-:W-:-:S06]  /*3e80*/  IMAD.X R77, R73, 0x1, R93, P0 ;  /* 0x00000001494d7824 */ /* 0x000fcc00000e065d */
[----:B------:R1:W4:Y:S01]  /*3e90*/  @P1 LDG.E.LTC128B.64 R84, desc[UR14][R76.64] ;  /* 0x0000000e4c541981 */ /* 0x000322000c1e1b20 */
[----:B------:R-:W-:Y:S01]  /*3ea0*/  IADD3 R102, P1, P0, R76, 0x100, -R70 ;  /* 0x000001004c667810 */ /* 0x000fe2000783e846 */
[----:B------:R-:W-:Y:S03]  /*3eb0*/  BSSY B0, `(.L_x_30) ;  /* 0x000001f000007945 */ /* 0x000fe60003800000 */
[----:B------:R-:W-:-:S04]  /*3ec0*/  IADD3.X R101, R77, RZ, ~R71, P1, P0 ;  /* 0x000000ff4d657210 */ /* 0x000fc80000fe0c47 */
[----:B------:R-:W-:-:S04]  /*3ed0*/  LOP3.LUT R78, R101, R91, RZ, 0xfc, !PT ;  /* 0x0000005b654e7212 */ /* 0x000fc800078efcff */
[----:B------:R-:W-:-:S13]  /*3ee0*/  ISETP.NE.U32.AND P0, PT, R78, RZ, PT ;  /* 0x000000ff4e00720c */ /* 0x000fda0003f05070 */
[----:B-1----:R-:W-:Y:S05]  /*3ef0*/  @!P0 BRA `(.L_x_31) ;  /* 0x00000000001c8947 */ /* 0x002fea0003800000 */
[----:B------:R-:W-:Y:S01]  /*3f00*/  IMAD.MOV.U32 R98, RZ, RZ, R92 ;  /* 0x000000ffff627224 */ /* 0x000fe200078e005c */
[----:B------:R-:W-:Y:S02]  /*3f10*/  MOV R99, R91 ;  /* 0x0000005b00637202 */ /* 0x000fe40000000f00 */
[----:B------:R-:W-:Y:S02]  /*3f20*/  MOV R97, 0x3f40 ;  /* 0x00003f4000617802 */ /* 0x000fe40000000f00 */
[----:B--2345:R-:W-:Y:S05]  /*3f30*/  CALL.REL.NOINC `($__internal_1_$__cuda_sm20_rem_u64) ;  /* 0x0000016400207944 */ /* 0x03cfea0003c00000 */
[----:B------:R-:W-:Y:S02]  /*3f40*/  MOV R99, R98 ;  /* 0x0000006200637202 */ /* 0x000fe40000000f00 */
[----:B------:R-:W-:Y:S01]  /*3f50*/  MOV R98, R101 ;  /* 0x0000006500627202 */ /* 0x000fe20000000f00 */
[----:B------:R-:W-:Y:S05]  /*3f60*/  BRA `(.L_x_32) ;  /* 0x00000000004c7947 */ /* 0x000fea0003800000 */
.L_x_31:
        /* <DEDUP_REMOVED lines=19> */
.L_x_32:
[----:B------:R-:W-:Y:S05]  /*40a0*/  BSYNC B0 ;  /* 0x0000000000007941 */ /* 0x000fea0003800000 */
.L_x_30:
[----:B------:R-:W-:Y:S01]  /*40b0*/  VIADD R79, R108, 0x20 ;  /* 0x000000206c4f7836 */ /* 0x000fe20000000000 */
[----:B------:R-:W-:Y:S01]  /*40c0*/  ULDC.64 UR4, c[0x0][0x210] ;  /* 0x0000840000047ab9 */ /* 0x000fe20000000a00 */
[----:B------:R-:W-:Y:S01]  /*40d0*/  VIADD R78, R0, 0x1 ;  /* 0x00000001004e7836 */ /* 0x000fe20000000000 */
[--C-:B------:R-:W-:Y:S02]  /*40e0*/  SHF.R.U64 R80, R98, 0x3, R99.reuse ;  /* 0x0000000362507819 */ /* 0x100fe40000001263 */
[----:B---3--:R-:W-:Y:S02]  /*40f0*/  CS2R R82, SRZ ;  /* 0x0000000000527805 */ /* 0x008fe4000001ff00 */
[----:B------:R-:W-:Y:S02]  /*4100*/  ISETP.GE.AND P0, PT, R79, UR5, PT ;  /* 0x000000054f007c0c */ /* 0x000fe4000bf06270 */
[----:B------:R-:W-:Y:S02]  /*4110*/  SHF.R.U32.HI R79, RZ, 0x3, R99 ;  /* 0x00000003ff4f7819 */ /* 0x000fe40000011663 */
[----:B------:R-:W-:-:S02]  /*4120*/  ISETP.GE.U32.AND P1, PT, R3, R80, PT ;  /* 0x000000500300720c */ /* 0x000fc40003f26070 */
[----:B------:R-:W-:-:S04]  /*4130*/  ISETP.LT.AND P0, PT, R78, UR4, !P0 ;  /* 0x000000044e007c0c */ /* 0x000fc8000c701270 */
[----:B------:R-:W-:Y:S02]  /*4140*/  ISETP.GE.U32.AND.EX P0, PT, R2, R79, P0, P1 ;  /* 0x0000004f0200720c */ /* 0x000fe40000706110 */
[----:B------:R-:W-:-:S04]  /*4150*/  LEA R2, P1, R72, R90, 0x1 ;  /* 0x0000005a48027211 */ /* 0x000fc800078208ff */
[----:B------:R-:W-:-:S07]  /*4160*/  LEA.HI.X R3, R72, R93, R73, 0x1, P1 ;  /* 0x0000005d48037211 */ /* 0x000fce00008f0c49 */
[----:B------:R1:W4:Y:S01]  /*4170*/  @P0 LDG.E.LTC128B.64 R82, desc[UR14][R76.64+0x100] ;  /* 0x0001000e4c520981 */ /* 0x000322000c1e1b20 */
[----:B------:R-:W-:Y:S01]  /*4180*/  IADD3 R2, P0, -R70, R2, RZ ;  /* 0x0000000246027210 */ /* 0x000fe20007f1e1ff */
[----:B------:R-:W-:Y:S04]  /*4190*/  BSSY B0, `(.L_x_33) ;  /* 0x0000029000007945 */ /* 0x000fe80003800000 */
[----:B------:R-:W-:-:S05]  /*41a0*/  IMAD.X R3, R3, 0x1, ~R71, P0 ;  /* 0x0000000103037824 */ /* 0x000fca00000e0e47 */
[----:B-1----:R-:W-:-:S04]  /*41b0*/  LOP3.LUT R76, R3, R91, RZ, 0xfc, !PT ;  /* 0x0000005b034c7212 */ /* 0x002fc800078efcff */
[----:B------:R-:W-:-:S13]  /*41c0*/  ISETP.NE.U32.AND P0, PT, R76, RZ, PT ;  /* 0x000000ff4c00720c */ /* 0x000fda0003f05070 */
[----:B------:R-:W-:Y:S05]  /*41d0*/  @!P0 BRA `(.L_x_34) ;  /* 0x00000000003c8947 */ /* 0x000fea0003800000 */
[----:B------:R-:W-:Y:S01]  /*41e0*/  IMAD.MOV.U32 R96, RZ, RZ, R2 ;  /* 0x000000ffff607224 */ /* 0x000fe200078e0002 */
[----:B------:R-:W-:Y:S01]  /*41f0*/  MOV R102, R92 ;  /* 0x0000005c00667202 */ /* 0x000fe20000000f00 */
[----:B------:R-:W-:Y:S01]  /*4200*/  IMAD.MOV.U32 R94, RZ, RZ, R3 ;  /* 0x000000ffff5e7224 */ /* 0x000fe200078e0003 */
[----:B------:R-:W-:Y:S02]  /*4210*/  MOV R101, R91 ;  /* 0x0000005b00657202 */ /* 0x000fe40000000f00 */
[----:B------:R-:W-:Y:S02]  /*4220*/  MOV R99, 0x4240 ;  /* 0x0000424000637802 */ /* 0x000fe40000000f00 */
[----:B--2-45:R-:W-:Y:S05]  /*4230*/  CALL.REL.NOINC `($__internal_0_$__cuda_sm20_div_u64) ;  /* 0x0000015c004c7944 */ /* 0x034fea0003c00000 */
        /* <DEDUP_REMOVED lines=9> */
.L_x_34:
        /* <DEDUP_REMOVED lines=21> */
.L_x_35:
[----:B------:R-:W-:Y:S05]  /*4420*/  BSYNC B0 ;  /* 0x0000000000007941 */ /* 0x000fea0003800000 */
.L_x_33:
        /* <DEDUP_REMOVED lines=10> */
[----:B------:R-:W-:-:S04]  /*44d0*/  LEA R76, P0, R72, R90, 0x1 ;  /* 0x0000005a484c7211 */ /* 0x000fc800078008ff */
[----:B------:R-:W-:-:S07]  /*44e0*/  LEA.HI.X R77, R72, R93, R73, 0x1, P0 ;  /* 0x0000005d484d7211 */ /* 0x000fce00000f0c49 */
        /* <DEDUP_REMOVED lines=10> */
[----:B--2-45:R-:W-:Y:S05]  /*4590*/  CALL.REL.NOINC `($__internal_1_$__cuda_sm20_rem_u64) ;  /* 0x0000015c00887944 */ /* 0x034fea0003c00000 */
[----:B------:R-:W-:Y:S02]  /*45a0*/  MOV R99, R98 ;  /* 0x0000006200637202 */ /* 0x000fe40000000f00 */
[----:B------:R-:W-:Y:S01]  /*45b0*/  MOV R98, R101 ;  /* 0x0000006500627202 */ /* 0x000fe20000000f00 */
[----:B------:R-:W-:Y:S05]  /*45c0*/  BRA `(.L_x_38) ;  /* 0x00000000004c7947 */ /* 0x000fea0003800000 */
.L_x_37:
        /* <DEDUP_REMOVED lines=19> */
.L_x_38:
[----:B------:R-:W-:Y:S05]  /*4700*/  BSYNC B0 ;  /* 0x0000000000007941 */ /* 0x000fea0003800000 */
.L_x_36:
[----:B------:R-:W-:Y:S01]  /*4710*/  VIADD R76, R108, 0x20 ;  /* 0x000000206c4c7836 */ /* 0x000fe20000000000 */
[----:B------:R-:W-:Y:S01]  /*4720*/  ULDC.64 UR4, c[0x0][0x210] ;  /* 0x0000840000047ab9 */ /* 0x000fe20000000a00 */
[----:B------:R-:W-:Y:S01]  /*4730*/  VIADD R77, R0, 0x2 ;  /* 0x00000002004d7836 */ /* 0x000fe20000000000 */
[--C-:B------:R-:W-:Y:S02]  /*4740*/  SHF.R.U64 R78, R98, 0x3, R99.reuse ;  /* 0x00000003624e7819 */ /* 0x100fe40000001263 */
[----:B------:R-:W-:Y:S02]  /*4750*/  ISETP.GE.AND P0, PT, R76, UR5, PT ;  /* 0x000000054c007c0c */ /* 0x000fe4000bf06270 */
[----:B------:R-:W-:Y:S02]  /*4760*/  SHF.R.U32.HI R76, RZ, 0x3, R99 ;  /* 0x00000003ff4c7819 */ /* 0x000fe40000011663 */
[----:B------:R-:W-:Y:S02]  /*4770*/  ISETP.GE.U32.AND P4, PT, R3, R78, PT ;  /* 0x0000004e0300720c */ /* 0x000fe40003f86070 */
[----:B------:R-:W-:-:S02]  /*4780*/  CS2R R78, SRZ ;  /* 0x00000000004e7805 */ /* 0x000fc4000001ff00 */
[----:B------:R-:W-:Y:S02]  /*4790*/  ISETP.LT.AND P0, PT, R77, UR4, !P0 ;  /* 0x000000044d007c0c */ /* 0x000fe4000c701270 */
[----:B------:R-:W-:Y:S02]  /*47a0*/  IADD3 R3, P3, P1, R72, 0x100, R90 ;  /* 0x0000010048037810 */ /* 0x000fe4000797e05a */
[----:B------:R-:W-:Y:S02]  /*47b0*/  ISETP.GE.U32.AND.EX P4, PT, R2, R76, P0, P4 ;  /* 0x0000004c0200720c */ /* 0x000fe40000786140 */
[----:B------:R-:W-:Y:S02]  /*47c0*/  IADD3 R76, P0, R72, R3, RZ ;  /* 0x00000003484c7210 */ /* 0x000fe40007f1e0ff */
[--C-:B------:R-:W-:Y:S01]  /*47d0*/  IADD3.X R2, R73, RZ, R93.reuse, P3, P1 ;  /* 0x000000ff49027210 */ /* 0x100fe20001fe245d */
[----:B------:R-:W-:-:S04]  /*47e0*/  IMAD.MOV.U32 R3, RZ, RZ, R93 ;  /* 0x000000ffff037224 */ /* 0x000fc800078e005d */
[----:B------:R-:W-:Y:S02]  /*47f0*/  IMAD.X R77, R73, 0x1, R2, P0 ;  /* 0x00000001494d7824 */ /* 0x000fe400000e0602 */
[----:B------:R-:W-:-:S03]  /*4800*/  IMAD.MOV.U32 R2, RZ, RZ, R90 ;  /* 0x000000ffff027224 */ /* 0x000fc600078e005a */
[----:B------:R1:W4:Y:S01]  /*4810*/  @P4 LDG.E.LTC128B.64 R78, desc[UR14][R76.64] ;  /* 0x0000000e4c4e4981 */ /* 0x000322000c1e1b20 */
[----:B------:R-:W-:Y:S01]  /*4820*/  BSSY B0, `(.L_x_39) ;  /* 0x000002b000007945 */ /* 0x000fe20003800000 */
[----:B-1----:R-:W-:-:S04]  /*4830*/  IMAD.WIDE.U32 R76, R72, 0x3, R2 ;  /* 0x00000003484c7825 */ /* 0x002fc800078e0002 */
[----:B------:R-:W-:Y:S01]  /*4840*/  IMAD R2, R73, 0x3, RZ ;  /* 0x0000000349027824 */ /* 0x000fe200078e02ff */
[----:B------:R-:W-:-:S04]  /*4850*/  IADD3 R122, P0, -R70, R76, RZ ;  /* 0x0000004c467a7210 */ /* 0x000fc80007f1e1ff */
[----:B------:R-:W-:-:S04]  /*4860*/  IADD3.X R123, ~R71, R77, R2, P0, !PT ;  /* 0x0000004d477b7210 */ /* 0x000fc800007fe502 */
        /* <DEDUP_REMOVED lines=11> */
[----:B------:R-:W-:-:S04]  /*4920*/  IMAD.WIDE.U32 R76, R92, R2, R122 ;  /* 0x000000025c4c7225 */ /* 0x000fc800078e007a */
[----:B------:R-:W-:-:S04]  /*4930*/  IMAD R3, R3, R92, RZ ;  /* 0x0000005c03037224 */ /* 0x000fc800078e02ff */
[----:B------:R-:W-:Y:S01]  /*4940*/  IMAD R2, R91, R2, R3 ;  /* 0x000000025b027224 */ /* 0x000fe200078e0203 */
[----:B------:R-:W-:-:S04]  /*4950*/  MOV R3, R94 ;  /* 0x0000005e00037202 */ /* 0x000fc80000000f00 */
[----:B------:R-:W-:Y:S01]  /*4960*/  IADD3 R2, R2, R77, RZ ;  /* 0x0000004d02027210 */ /* 0x000fe20007ffe0ff */
[----:B------:R-:W-:Y:S05]  /*4970*/  BRA `(.L_x_41) ;  /* 0x0000000000547947 */ /* 0x000fea0003800000 */
.L_x_40:
        /* <DEDUP_REMOVED lines=8> */
[----:B------:R-:W-:-:S06]  /*4a00*/  IMAD.HI.U32 R3, R77, R2, R76 ;  /* 0x000000024d037227 */ /* 0x000fcc00078e004c */
[----:B------:R-:W-:-:S05]  /*4a10*/  IMAD.HI.U32 R3, R3, R122, RZ ;  /* 0x0000007a03037227 */ /* 0x000fca00078e00ff */
[----:B------:R-:W-:-:S05]  /*4a20*/  IADD3 R2, -R3, RZ, RZ ;  /* 0x000000ff03027210 */ /* 0x000fca0007ffe1ff */
[----:B------:R-:W-:-:S05]  /*4a30*/  IMAD R2, R92, R2, R122 ;  /* 0x000000025c027224 */ /* 0x000fca00078e027a */
[----:B------:R-:W-:-:S13]  /*4a40*/  ISETP.GE.U32.AND P3, PT, R2, R92, PT ;  /* 0x0000005c0200720c */ /* 0x000fda0003f66070 */
[----:B------:R-:W-:Y:S01]  /*4a50*/  @P3 IMAD.IADD R2, R2, 0x1, -R92 ;  /* 0x0000000102023824 */ /* 0x000fe200078e0a5c */
[----:B------:R-:W-:-:S04]  /*4a60*/  @P3 IADD3 R3, R3, 0x1, RZ ;  /* 0x0000000103033810 */ /* 0x000fc80007ffe0ff */
[----:B------:R-:W-:Y:S01]  /*4a70*/  ISETP.GE.U32.AND P1, PT, R2, R92, PT ;  /* 0x0000005c0200720c */ /* 0x000fe20003f26070 */
[----:B------:R-:W-:-:S12]  /*4a80*/  IMAD.MOV.U32 R2, RZ, RZ, RZ ;  /* 0x000000ffff027224 */ /* 0x000fd800078e00ff */
[----:B------:R-:W-:Y:S01]  /*4a90*/  @P1 VIADD R3, R3, 0x1 ;  /* 0x0000000103031836 */ /* 0x000fe20000000000 */
[----:B------:R-:W-:-:S04]  /*4aa0*/  @!P0 LOP3.LUT R3, RZ, R92, RZ, 0x33, !PT ;  /* 0x0000005cff038212 */ /* 0x000fc800078e33ff */
[----:B------:R-:W-:-:S05]  /*4ab0*/  IADD3 R76, -R3, RZ, RZ ;  /* 0x000000ff034c7210 */ /* 0x000fca0007ffe1ff */
[----:B------:R-:W-:Y:S02]  /*4ac0*/  IMAD R76, R92, R76, R122 ;  /* 0x0000004c5c4c7224 */ /* 0x000fe400078e027a */
.L_x_41:
[----:B------:R-:W-:Y:S05]  /*4ad0*/  BSYNC B0 ;  /* 0x0000000000007941 */ /* 0x000fea0003800000 */
.L_x_39:
[----:B------:R-:W-:Y:S01]  /*4ae0*/  SHF.R.U64 R76, R76, 0x3, R2 ;  /* 0x000000034c4c7819 */ /* 0x000fe20000001202 */
[----:B------:R-:W-:Y:S01]  /*4af0*/  ULDC.64 UR4, c[0x0][0x210] ;  /* 0x0000840000047ab9 */ /* 0x000fe20000000a00 */
[----:B------:R-:W-:Y:S01]  /*4b00*/  VIADD R77, R0, 0x3 ;  /* 0x00000003004d7836 */ /* 0x000fe20000000000 */
[----:B------:R-:W-:Y:S01]  /*4b10*/  ISETP.GE.AND P0, PT, R108, UR5, PT ;  /* 0x000000056c007c0c */ /* 0x000fe2000bf06270 */
[----:B------:R-:W-:Y:S01]  /*4b20*/  IMAD.MOV.U32 R96, RZ, RZ, R90 ;  /* 0x000000ffff607224 */ /* 0x000fe200078e005a */
[----:B------:R-:W-:Y:S01]  /*4b30*/  ISETP.GE.U32.AND P1, PT, R3, R76, PT ;  /* 0x0000004c0300720c */ /* 0x000fe20003f26070 */
[----:B------:R-:W-:Y:S01]  /*4b40*/  IMAD.MOV.U32 R97, RZ, RZ, R93 ;  /* 0x000000ffff617224 */ /* 0x000fe200078e005d */
[----:B------:R-:W-:Y:S02]  /*4b50*/  SHF.R.U32.HI R76, RZ, 0x3, R2 ;  /* 0x00000003ff4c7819 */ /* 0x000fe40000011602 */
[----:B------:R-:W-:Y:S01]  /*4b60*/  ISETP.LT.AND P0, PT, R77, UR4, !P0 ;  /* 0x000000044d007c0c */ /* 0x000fe2000c701270 */
[----:B------:R-:W-:Y:S01]  /*4b70*/  IMAD R77, R73, 0x3, RZ ;  /* 0x00000003494d7824 */ /* 0x000fe200078e02ff */
[----:B------:R-:W-:Y:S01]  /*4b80*/  SHF.R.S32.HI R2, RZ, 0x1f, R3 ;  /* 0x0000001fff027819 */ /* 0x000fe20000011403 */
[----:B------:R-:W-:-:S03]  /*4b90*/  IMAD.WIDE.U32 R96, R72, 0x3, R96 ;  /* 0x0000000348607825 */ /* 0x000fc600078e0060 */
[----:B------:R-:W-:Y:S01]  /*4ba0*/  ISETP.GE.U32.AND.EX P0, PT, R2, R76, P0, P1 ;  /* 0x0000004c0200720c */ /* 0x000fe20000706110 */
[----:B------:R-:W-:Y:S01]  /*4bb0*/  IMAD.IADD R97, R77, 0x1, R97 ;  /* 0x000000014d617824 */ /* 0x000fe200078e0261 */
[----:B------:R-:W-:-:S11]  /*4bc0*/  CS2R R76, SRZ ;  /* 0x00000000004c7805 */ /* 0x000fd6000001ff00 */
[----:B------:R1:W4:Y:S01]  /*4bd0*/  @P0 LDG.E.LTC128B.64 R76, desc[UR14][R96.64] ;  /* 0x0000000e604c0981 */ /* 0x000322000c1e1b20 */
[----:B------:R-:W-:Y:S01]  /*4be0*/  IADD3 R102, P0, R122, 0x100, RZ ;  /* 0x000001007a667810 */ /* 0x000fe20007f1e0ff */
[----:B------:R-:W-:Y:S04]  /*4bf0*/  BSSY B0, `(.L_x_42) ;  /* 0x000001f000007945 */ /* 0x000fe80003800000 */
[----:B------:R-:W-:-:S05]  /*4c00*/  IMAD.X R101, RZ, RZ, R123, P0 ;  /* 0x000000ffff657224 */ /* 0x000fca00000e067b */
[----:B------:R-:W-:-:S04]  /*4c10*/  LOP3.LUT R94, R101, R91, RZ, 0xfc, !PT ;  /* 0x0000005b655e7212 */ /* 0x000fc800078efcff */
[----:B------:R-:W-:-:S13]  /*4c20*/  ISETP.NE.U32.AND P0, PT, R94, RZ, PT ;  /* 0x000000ff5e00720c */ /* 0x000fda0003f05070 */
[----:B-1----:R-:W-:Y:S05]  /*4c30*/  @!P0 BRA `(.L_x_43) ;  /* 0x00000000001c8947 */ /* 0x002fea0003800000 */
[----:B------:R-:W-:Y:S01]  /*4c40*/  IMAD.MOV.U32 R98, RZ, RZ, R92 ;  /* 0x000000ffff627224 */ /* 0x000fe200078e005c */
[----:B------:R-:W-:Y:S02]  /*4c50*/  MOV R99, R91 ;  /* 0x0000005b00637202 */ /* 0x000fe40000000f00 */
[----:B------:R-:W-:Y:S02]  /*4c60*/  MOV R97, 0x4c80 ;  /* 0x00004c8000617802 */ /* 0x000fe40000000f00 */
[----:B--2-45:R-:W-:Y:S05]  /*4c70*/  CALL.REL.NOINC `($__internal_1_$__cuda_sm20_rem_u64) ;  /* 0x0000015400d07944 */ /* 0x034fea0003c00000 */
[----:B------:R-:W-:Y:S02]  /*4c80*/  MOV R99, R98 ;  /* 0x0000006200637202 */ /* 0x000fe40000000f00 */
[----:B------:R-:W-:Y:S01]  /*4c90*/  MOV R98, R101 ;  /* 0x0000006500627202 */ /* 0x000fe20000000f00 */
[----:B------:R-:W-:Y:S05]  /*4ca0*/  BRA `(.L_x_44) ;  /* 0x00000000004c7947 */ /* 0x000fea0003800000 */
.L_x_43:
        /* <DEDUP_REMOVED lines=19> */
.L_x_44:
[----:B------:R-:W-:Y:S05]  /*4de0*/  BSYNC B0 ;  /* 0x0000000000007941 */ /* 0x000fea0003800000 */
.L_x_42:
[----:B------:R-:W-:Y:S01]  /*4df0*/  VIADD R97, R108, 0x20 ;  /* 0x000000206c617836 */ /* 0x000fe20000000000 */
[----:B------:R-:W-:Y:S01]  /*4e00*/  ULDC.64 UR6, c[0x0][0x210] ;  /* 0x0000840000067ab9 */ /* 0x000fe20000000a00 */
[----:B------:R-:W-:Y:S01]  /*4e10*/  VIADD R94, R0, 0x3 ;  /* 0x00000003005e7836 */ /* 0x000fe20000000000 */
[--C-:B------:R-:W-:Y:S02]  /*4e20*/  SHF.R.U64 R96, R98, 0x3, R99.reuse ;  /* 0x0000000362607819 */ /* 0x100fe40000001263 */
[----:B------:R-:W-:Y:S02]  /*4e30*/  ISETP.GE.AND P1, PT, R97, UR7, PT ;  /* 0x0000000761007c0c */ /* 0x000fe4000bf26270 */
[----:B------:R-:W-:Y:S02]  /*4e40*/  SHF.R.U32.HI R98, RZ, 0x3, R99 ;  /* 0x00000003ff627819 */ /* 0x000fe40000011663 */
[----:B------:R-:W-:Y:S02]  /*4e50*/  ISETP.GE.U32.AND P4, PT, R3, R96, PT ;  /* 0x000000600300720c */ /* 0x000fe40003f86070 */
[----:B------:R-:W-:-:S02]  /*4e60*/  ISETP.LT.AND P6, PT, R94, UR6, !P1 ;  /* 0x000000065e007c0c */ /* 0x000fc4000cfc1270 */
[----:B------:R-:W-:Y:S02]  /*4e70*/  IADD3 R97, P3, P0, R72, 0x100, R90 ;  /* 0x0000010048617810 */ /* 0x000fe4000787e05a */
[----:B------:R-:W-:Y:S02]  /*4e80*/  ISETP.GE.U32.AND.EX P4, PT, R2, R98, P6, P4 ;  /* 0x000000620200720c */ /* 0x000fe40003786140 */
[----:B------:R-:W-:Y:S02]  /*4e90*/  CS2R R2, SRZ ;  /* 0x0000000000027805 */ /* 0x000fe4000001ff00 */
[----:B------:R-:W-:Y:S02]  /*4ea0*/  IADD3.X R96, R73, RZ, R93, P3, P0 ;  /* 0x000000ff49607210 */ /* 0x000fe40001fe045d */
[----:B------:R-:W-:-:S04]  /*4eb0*/  IADD3 R102, P3, P0, R72, R97, R72 ;  /* 0x0000006148667210 */ /* 0x000fc8000787e048 */
[----:B------:R-:W-:-:S03]  /*4ec0*/  IADD3.X R103, R73, R96, R73, P3, P0 ;  /* 0x0000006049677210 */ /* 0x000fc60001fe0449 */
[----:B------:R-:W-:Y:S06]  /*4ed0*/  @!P4 BRA `(.L_x_45) ;  /* 0x0000000000c4c947 */ /* 0x000fec0003800000 */
[----:B------:R3:W4:Y:S01]  /*4ee0*/  LDG.E.LTC128B.64 R2, desc[UR14][R102.64] ;  /* 0x0000000e66027981 */ /* 0x000722000c1e1b20 */
[----:B------:R-:W-:Y:S05]  /*4ef0*/  BRA `(.L_x_45) ;  /* 0x0000000000bc7947 */ /* 0x000fea0003800000 */
.L_x_20:
[----:B------:R-:W-:Y:S01]  /*4f00*/  VIADD R3, R108, 0x20 ;  /* 0x000000206c037836 */ /* 0x000fe20000000000 */
[----:B------:R-:W-:Y:S01]  /*4f10*/  ULDC.64 UR6, c[0x0][0x210] ;  /* 0x0000840000067ab9 */ /* 0x000fe20000000a00 */
[----:B------:R-:W-:Y:S01]  /*4f20*/  VIADD R2, R0, 0x1 ;  /* 0x0000000100027836 */ /* 0x000fe20000000000 */
[----:B------:R-:W-:Y:S02]  /*4f30*/  ISETP.GE.AND P5, PT, R108, UR7, PT ;  /* 0x000000076c007c0c */ /* 0x000fe4000bfa6270 */
[----:B------:R-:W-:Y:S02]  /*4f40*/  CS2R R84, SRZ ;  /* 0x0000000000547805 */ /* 0x000fe4000001ff00 */
[----:B------:R-:W-:Y:S02]  /*4f50*/  ISETP.GE.AND P1, PT, R3, UR7, PT ;  /* 0x0000000703007c0c */ /* 0x000fe4000bf26270 */
[----:B---3--:R-:W-:Y:S02]  /*4f60*/  CS2R R82, SRZ ;  /* 0x0000000000527805 */ /* 0x008fe4000001ff00 */
[----:B------:R-:W-:-:S02]  /*4f70*/  ISETP.LT.AND P4, PT, R2, UR6, !P5 ;  /* 0x0000000602007c0c */ /* 0x000fc4000ef81270 */
[----:B------:R-:W-:Y:S01]  /*4f80*/  ISETP.LT.AND P0, PT, R2, UR6, !P1 ;  /* 0x0000000602007c0c */ /* 0x000fe2000cf01270 */
[----:B------:R-:W-:Y:S01]  /*4f90*/  VIADD R2, R0, 0x2 ;  /* 0x0000000200027836 */ /* 0x000fe20000000000 */
[----:B-1----:R-:W-:-:S05]  /*4fa0*/  IADD3 R76, P3, R72, R90, RZ ;  /* 0x0000005a484c7210 */ /* 0x002fca0007f7e0ff */
[----:B------:R-:W-:Y:S01]  /*4fb0*/  IMAD.X R77, R73, 0x1, R93, P3 ;  /* 0x00000001494d7824 */ /* 0x000fe200018e065d */
[----:B------:R-:W-:-:S04]  /*4fc0*/  IADD3 R98, P6, R72, R76, RZ ;  /* 0x0000004c48627210 */ /* 0x000fc80007fde0ff */
[----:B------:R-:W4:Y:S01]  /*4fd0*/  @P4 LDG.E.LTC128B.64 R84, desc[UR14][R76.64] ;  /* 0x0000000e4c544981 */ /* 0x000f22000c1e1b20 */
[----:B------:R-:W-:Y:S02]  /*4fe0*/  IADD3 R3, P4, R72, 0x100, RZ ;  /* 0x0000010048037810 */ /* 0x000fe40007f9e0ff */
[C---:B------:R-:W-:Y:S01]  /*4ff0*/  ISETP.LT.AND P3, PT, R2.reuse, UR6, !P5 ;  /* 0x0000000602007c0c */ /* 0x040fe2000ef61270 */
[----:B------:R1:W4:Y:S01]  /*5000*/  @P0 LDG.E.LTC128B.64 R82, desc[UR14][R76.64+0x100] ;  /* 0x0001000e4c520981 */ /* 0x000322000c1e1b20 */
[----:B------:R-:W-:Y:S01]  /*5010*/  ISETP.LT.AND P0, PT, R2, UR6, !P1 ;  /* 0x0000000602007c0c */ /* 0x000fe2000cf01270 */
[----:B------:R-:W-:Y:S01]  /*5020*/  IMAD.X R99, R73, 0x1, R77, P6 ;  /* 0x0000000149637824 */ /* 0x000fe200030e064d */
[----:B------:R-:W-:Y:S01]  /*5030*/  CS2R R78, SRZ ;  /* 0x00000000004e7805 */ /* 0x000fe2000001ff00 */
[----:B------:R-:W-:Y:S01]  /*5040*/  IMAD.X R2, RZ, RZ, R73, P4 ;  /* 0x000000ffff027224 */ /* 0x000fe200020e0649 */
[C---:B------:R-:W-:Y:S02]  /*5050*/  ISETP.LT.AND P4, PT, R0.reuse, UR6, !P5 ;  /* 0x0000000600007c0c */ /* 0x040fe4000ef81270 */
[----:B------:R-:W-:Y:S01]  /*5060*/  CS2R R80, SRZ ;  /* 0x0000000000507805 */ /* 0x000fe2000001ff00 */
[----:B------:R-:W-:-:S05]  /*5070*/  VIADD R94, R0, 0x3 ;  /* 0x00000003005e7836 */ /* 0x000fca0000000000 */
[----:B------:R3:W4:Y:S01]  /*5080*/  @P3 LDG.E.LTC128B.64 R80, desc[UR14][R98.64] ;  /* 0x0000000e62503981 */ /* 0x000722000c1e1b20 */
[C---:B------:R-:W-:Y:S02]  /*5090*/  IADD3 R96, P3, R3.reuse, R98, RZ ;  /* 0x0000006203607210 */ /* 0x040fe40007f7e0ff */
[----:B-1----:R-:W-:-:S05]  /*50a0*/  IADD3 R76, P6, R3, R76, RZ ;  /* 0x0000004c034c7210 */ /* 0x002fca0007fde0ff */
[----:B------:R-:W-:-:S05]  /*50b0*/  IMAD.X R77, R2, 0x1, R77, P6 ;  /* 0x00000001024d7824 */ /* 0x000fca00030e064d */
[----:B------:R1:W4:Y:S01]  /*50c0*/  @P0 LDG.E.LTC128B.64 R78, desc[UR14][R76.64] ;  /* 0x0000000e4c4e0981 */ /* 0x000322000c1e1b20 */
[----:B------:R-:W-:Y:S02]  /*50d0*/  ISETP.LT.AND P0, PT, R0, UR6, !P1 ;  /* 0x0000000600007c0c */ /* 0x000fe4000cf01270 */
[----:B------:R-:W-:Y:S02]  /*50e0*/  CS2R R88, SRZ ;  /* 0x0000000000587805 */ /* 0x000fe4000001ff00 */
[----:B------:R-:W-:Y:S01]  /*50f0*/  ISETP.LT.AND P5, PT, R94, UR6, !P5 ;  /* 0x000000065e007c0c */ /* 0x000fe2000efa1270 */
[----:B------:R-:W-:Y:S01]  /*5100*/  IMAD.X R97, R2, 0x1, R99, P3 ;  /* 0x0000000102617824 */ /* 0x000fe200018e0663 */
[----:B------:R-:W-:Y:S02]  /*5110*/  ISETP.LT.AND P6, PT, R94, UR6, !P1 ;  /* 0x000000065e007c0c */ /* 0x000fe4000cfc1270 */
[----:B------:R-:W-:Y:S02]  /*5120*/  IADD3 R102, P3, R72, R98, RZ ;  /* 0x0000006248667210 */ /* 0x000fe40007f7e0ff */
[----:B------:R-:W-:-:S02]  /*5130*/  CS2R R86, SRZ ;  /* 0x0000000000567805 */ /* 0x000fc4000001ff00 */
[----:B------:R-:W-:Y:S01]  /*5140*/  CS2R R2, SRZ ;  /* 0x0000000000027805 */ /* 0x000fe2000001ff00 */
[----:B------:R-:W-:Y:S02]  /*5150*/  IMAD.X R103, R73, 0x1, R99, P3 ;  /* 0x0000000149677824 */ /* 0x000fe400018e0663 */
[--C-:B---3--:R-:W-:Y:S02]  /*5160*/  @P0 IMAD.MOV.U32 R98, RZ, RZ, R90.reuse ;  /* 0x000000ffff620224 */ /* 0x108fe400078e005a */
[----:B------:R-:W-:Y:S02]  /*5170*/  @P0 IMAD.MOV.U32 R99, RZ, RZ, R93 ;  /* 0x000000ffff630224 */ /* 0x000fe400078e005d */
[----:B------:R-:W4:Y:S04]  /*5180*/  @P6 LDG.E.LTC128B.64 R2, desc[UR14][R96.64] ;  /* 0x0000000e60026981 */ /* 0x000f28000c1e1b20 */
[----:B------:R-:W4:Y:S01]  /*5190*/  @P0 LDG.E.LTC128B.64 R86, desc[UR14][R98.64+0x100] ;  /* 0x0001000e62560981 */ /* 0x000f22000c1e1b20 */
[----:B-1----:R-:W-:-:S02]  /*51a0*/  @P4 IMAD.MOV.U32 R76, RZ, RZ, R90 ;  /* 0x000000ffff4c4224 */ /* 0x002fc400078e005a */
[----:B------:R-:W-:-:S05]  /*51b0*/  @P4 IMAD.MOV.U32 R77, RZ, RZ, R93 ;  /* 0x000000ffff4d4224 */ /* 0x000fca00078e005d */
[----:B------:R1:W4:Y:S02]  /*51c0*/  @P4 LDG.E.LTC128B.64 R88, desc[UR14][R76.64] ;  /* 0x0000000e4c584981 */ /* 0x000324000c1e1b20 */
[----:B-1----:R-:W-:-:S06]  /*51d0*/  CS2R R76, SRZ ;  /* 0x00000000004c7805 */ /* 0x002fcc000001ff00 */
[----:B------:R1:W4:Y:S02]  /*51e0*/  @P5 LDG.E.LTC128B.64 R76, desc[UR14][R102.64] ;  /* 0x0000000e664c5981 */ /* 0x000324000c1e1b20 */
.L_x_45:
[----:B------:R-:W-:Y:S05]  /*51f0*/  BSYNC B1 ;  /* 0x0000000000017941 */ /* 0x000fea0003800000 */
.L_x_19:
[----:B------:R-:W-:Y:S06]  /*5200*/  BAR.SYNC.DEFER_BLOCKING 0x0 ;  /* 0x0000000000007b1d */ /* 0x000fec0000010000 */
[----:B------:R-:W-:Y:S01]  /*5210*/  BSSY B1, `(.L_x_46) ;  /* 0x0000210000017945 */ /* 0x000fe20003800000 */
[----:B------:R-:W-:-:S04]  /*5220*/  DEPBAR.LE SB5, 0xd ;  /* 0x0000d3400000791a */ /* 0x000fc80000000000 */
[----:B------:R-:W-:Y:S04]  /*5230*/  STS.128 [R95], R4 ;  /* 0x000000045f007388 */ /* 0x000fe80000000c00 */
[----:B------:R-:W-:Y:S04]  /*5240*/  STS.128 [R95+0x40], R8 ;  /* 0x000040085f007388 */ /* 0x000fe80000000c00 */
[----:B------:R-:W-:Y:S01]  /*5250*/  STS.128 [R95+0x80], R12 ;  /* 0x0000800c5f007388 */ /* 0x000fe20000000c00 */
[----:B------:R-:W-:-:S04]  /*5260*/  DEPBAR.LE SB5, 0xc ;  /* 0x0000d3000000791a */ /* 0x000fc80000000000 */
[----:B------:R2:W-:Y:S01]  /*5270*/  STS.128 [R95+0xc0], R16 ;  /* 0x0000c0105f007388 */ /* 0x0005e20000000c00 */
[----:B------:R-:W-:Y:S06]  /*5280*/  BAR.SYNC.DEFER_BLOCKING 0x0 ;  /* 0x0000000000007b1d */ /* 0x000fec0000010000 */
[----:B------:R-:W3:Y:S01]  /*5290*/  LDS.64 R122, [R104+UR8] ;  /* 0x00000008687a7984 */ /* 0x000ee20008000a00 */
[----:B--2-4-:R-:W-:-:S03]  /*52a0*/  IMAD.MOV.U32 R18, RZ, RZ, R88 ;  /* 0x000000ffff127224 */ /* 0x014fc600078e0058 */
[----:B------:R-:W2:Y:S01]  /*52b0*/  LDS.64 R16, [R104+UR8+0x100] ;  /* 0x0001000868107984 */ /* 0x000ea20008000a00 */
[----:B------:R-:W-:-:S03]  /*52c0*/  IMAD.MOV.U32 R19, RZ, RZ, R89 ;  /* 0x000000ffff137224 */ /* 0x000fc600078e0059 */
[----:B------:R-:W1:Y:S04]  /*52d0*/  LDS.64 R14, [R104+UR8+0x220] ;  /* 0x00022008680e7984 */ /* 0x000e680008000a00 */
[----:B------:R-:W1:Y:S04]  /*52e0*/  LDS.64 R4, [R104+UR8+0x320] ;  /* 0x0003200868047984 */ /* 0x000e680008000a00 */
[----:B------:R-:W1:Y:S04]  /*52f0*/  LDS.64 R12, [R104+UR8+0x440] ;  /* 0x00044008680c7984 */ /* 0x000e680008000a00 */
[----:B------:R-:W1:Y:S04]  /*5300*/  LDS.64 R10, [R104+UR8+0x540] ;  /* 0x00054008680a7984 */ /* 0x000e680008000a00 */
[----:B------:R-:W1:Y:S04]  /*5310*/  LDS.64 R8, [R104+UR8+0x660] ;  /* 0x0006600868087984 */ /* 0x000e680008000a00 */
[----:B------:R-:W1:Y:S01]  /*5320*/  LDS.64 R6, [R104+UR8+0x760] ;  /* 0x0007600868067984 */ /* 0x000e620008000a00 */
[----:B---3--:R-:W-:-:S02]  /*5330*/  DMUL R122, R122, R120 ;  /* 0x000000787a7a7228 */ /* 0x008fc40000000000 */
[----:B--2---:R-:W-:-:S06]  /*5340*/  DMUL R16, R16, R120 ;  /* 0x0000007810107228 */ /* 0x004fcc0000000000 */
[----:B------:R-:W-:Y:S01]  /*5350*/  DFMA R122, R18, R118, R122 ;  /* 0x00000076127a722b */ /* 0x000fe2000000007a */
[----:B------:R-:W-:Y:S01]  /*5360*/  MOV R18, R86 ;  /* 0x0000005600127202 */ /* 0x000fe20000000f00 */
[----:B------:R-:W-:Y:S01]  /*5370*/  IMAD.MOV.U32 R19, RZ, RZ, R87 ;  /* 0x000000ffff137224 */ /* 0x000fe200078e0057 */
[-C--:B-1----:R-:W-:Y:S02]  /*5380*/  DMUL R14, R14, R120.reuse ;  /* 0x000000780e0e7228 */ /* 0x082fe40000000000 */
[-C--:B------:R-:W-:Y:S02]  /*5390*/  DMUL R4, R4, R120.reuse ;  /* 0x0000007804047228 */ /* 0x080fe40000000000 */
[----:B------:R-:W-:Y:S02]  /*53a0*/  DMUL R12, R12, R120 ;  /* 0x000000780c0c7228 */ /* 0x000fe40000000000 */
[----:B------:R-:W-:Y:S01]  /*53b0*/  DFMA R16, R18, R118, R16 ;  /* 0x000000761210722b */ /* 0x000fe20000000010 */
[----:B------:R-:W-:Y:S01]  /*53c0*/  MOV R18, R84 ;  /* 0x0000005400127202 */ /* 0x000fe20000000f00 */
[----:B------:R-:W-:Y:S01]  /*53d0*/  IMAD.MOV.U32 R19, RZ, RZ, R85 ;  /* 0x000000ffff137224 */ /* 0x000fe200078e0055 */
[----:B------:R-:W-:-:S02]  /*53e0*/  DMUL R10, R10, R120 ;  /* 0x000000780a0a7228 */ /* 0x000fc40000000000 */
[----:B------:R-:W-:-:S03]  /*53f0*/  DMUL R8, R8, R120 ;  /* 0x0000007808087228 */ /* 0x000fc60000000000 */
[----:B------:R-:W-:Y:S01]  /*5400*/  DFMA R14, R18, R118, R14 ;  /* 0x00000076120e722b */ /* 0x000fe2000000000e */
[----:B------:R-:W-:Y:S01]  /*5410*/  MOV R18, R82 ;  /* 0x0000005200127202 */ /* 0x000fe20000000f00 */
[----:B------:R-:W-:Y:S01]  /*5420*/  IMAD.MOV.U32 R19, RZ, RZ, R83 ;  /* 0x000000ffff137224 */ /* 0x000fe200078e0053 */
[----:B------:R-:W-:-:S05]  /*5430*/  DMUL R6, R6, R120 ;  /* 0x0000007806067228 */ /* 0x000fca0000000000 */
[-C--:B------:R-:W-:Y:S01]  /*5440*/  DFMA R4, R18, R118.reuse, R4 ;  /* 0x000000761204722b */ /* 0x080fe20000000004 */
[----:B------:R-:W-:Y:S01]  /*5450*/  MOV R18, R80 ;  /* 0x0000005000127202 */ /* 0x000fe20000000f00 */
[----:B------:R-:W-:Y:S01]  /*5460*/  IMAD.MOV.U32 R19, RZ, RZ, R81 ;  /* 0x000000ffff137224 */ /* 0x000fe200078e0051 */
[----:B------:R-:W-:-:S05]  /*5470*/  DFMA R6, R2, R118, R6 ;  /* 0x000000760206722b */ /* 0x000fca0000000006 */
[----:B------:R-:W-:Y:S01]  /*5480*/  DFMA R12, R18, R118, R12 ;  /* 0x00000076120c722b */ /* 0x000fe2000000000c */
[----:B------:R-:W-:Y:S01]  /*5490*/  MOV R18, R78 ;  /* 0x0000004e00127202 */ /* 0x000fe20000000f00 */
[----:B------:R-:W-:-:S06]  /*54a0*/  IMAD.MOV.U32 R19, RZ, RZ, R79 ;  /* 0x000000ffff137224 */ /* 0x000fcc00078e004f */
[----:B------:R-:W-:Y:S01]  /*54b0*/  DFMA R10, R18, R118, R10 ;  /* 0x00000076120a722b */ /* 0x000fe2000000000a */
[----:B------:R-:W-:Y:S02]  /*54c0*/  MOV R18, R76 ;  /* 0x0000004c00127202 */ /* 0x000fe40000000f00 */
[----:B------:R-:W-:-:S06]  /*54d0*/  MOV R19, R77 ;  /* 0x0000004d00137202 */ /* 0x000fcc0000000f00 */
[----:B------:R-:W-:Y:S01]  /*54e0*/  DFMA R8, R18, R118, R8 ;  /* 0x000000761208722b */ /* 0x000fe20000000008 */
[----:B------:R-:W-:Y:S10]  /*54f0*/  @P2 BRA `(.L_x_47) ;  /* 0x0000001800f02947 */ /* 0x000ff40003800000 */
[----:B------:R-:W-:Y:S01]  /*5500*/  ULDC UR4, c[0x0][0x2b4] ;  /* 0x0000ad0000047ab9 */ /* 0x000fe20000000800 */
[----:B------:R-:W-:Y:S01]  /*5510*/  BSSY B0, `(.L_x_48) ;  /* 0x0000030000007945 */ /* 0x000fe20003800000 */
[----:B------:R-:W-:-:S05]  /*5520*/  IMAD.U32 R97, RZ, RZ, UR4 ;  /* 0x00000004ff617e24 */ /* 0x000fca000f8e00ff */
[----:B------:R-:W-:-:S04]  /*5530*/  LOP3.LUT R18, R113, R97, RZ, 0xfc, !PT ;  /* 0x0000006171127212 */ /* 0x000fc800078efcff */
[----:B------:R-:W-:-:S13]  /*5540*/  ISETP.NE.U32.AND P0, PT, R18, RZ, PT ;  /* 0x000000ff1200720c */ /* 0x000fda0003f05070 */
[----:B------:R-:W-:Y:S05]  /*5550*/  @!P0 BRA `(.L_x_49) ;  /* 0x0000000000508947 */ /* 0x000fea0003800000 */
[----:B------:R-:W-:Y:S01]  /*5560*/  ULDC.64 UR4, c[0x0][0x2b0] ;  /* 0x0000ac0000047ab9 */ /* 0x000fe20000000a00 */
[----:B------:R-:W-:Y:S01]  /*5570*/  IMAD.MOV.U32 R96, RZ, RZ, R114 ;  /* 0x000000ffff607224 */ /* 0x000fe200078e0072 */
[----:B------:R-:W-:Y:S01]  /*5580*/  MOV R101, UR5 ;  /* 0x0000000500657c02 */ /* 0x000fe20008000f00 */
[----:B------:R-:W-:Y:S01]  /*5590*/  IMAD.U32 R102, RZ, RZ, UR4 ;  /* 0x00000004ff667e24 */ /* 0x000fe2000f8e00ff */
[----:B------:R-:W-:Y:S02]  /*55a0*/  MOV R94, R113 ;  /* 0x00000071005e7202 */ /* 0x000fe40000000f00 */
[----:B------:R-:W-:Y:S02]  /*55b0*/  MOV R99, 0x55d0 ;  /* 0x000055d000637802 */ /* 0x000fe40000000f00 */
[----:B-----5:R-:W-:Y:S05]  /*55c0*/  CALL.REL.NOINC `($__internal_0_$__cuda_sm20_div_u64) ;  /* 0x0000014800687944 */ /* 0x020fea0003c00000 */
[----:B------:R-:W-:Y:S01]  /*55d0*/  IADD3 R18, P0, RZ, -R94, RZ ;  /* 0x8000005eff127210 */ /* 0x000fe20007f1e0ff */
[----:B------:R-:W-:Y:S01]  /*55e0*/  ULDC.64 UR4, c[0x0][0x2b0] ;  /* 0x0000ac0000047ab9 */ /* 0x000fe20000000a00 */
[----:B------:R-:W-:Y:S01]  /*55f0*/  MOV R112, R114 ;  /* 0x0000007200707202 */ /* 0x000fe20000000f00 */
[----:B------:R-:W-:Y:S01]  /*5600*/  IMAD.U32 R97, RZ, RZ, UR5 ;  /* 0x00000005ff617e24 */ /* 0x000fe2000f8e00ff */
[----:B------:R-:W-:Y:S02]  /*5610*/  IADD3.X R19, RZ, ~R96, RZ, P0, !PT ;  /* 0x80000060ff137210 */ /* 0x000fe400007fe4ff */
[----:B------:R-:W-:-:S05]  /*5620*/  MOV R96, UR4 ;  /* 0x0000000400607c02 */ /* 0x000fca0008000f00 */
[-C--:B------:R-:W-:Y:S02]  /*5630*/  IMAD R19, R19, R96.reuse, RZ ;  /* 0x0000006013137224 */ /* 0x080fe400078e02ff */
[----:B------:R-:W-:-:S04]  /*5640*/  IMAD.WIDE.U32 R98, R18, R96, R112 ;  /* 0x0000006012627225 */ /* 0x000fc800078e0070 */
[----:B------:R-:W-:Y:S02]  /*5650*/  IMAD R18, R18, R97, R19 ;  /* 0x0000006112127224 */ /* 0x000fe400078e0213 */
[----:B------:R-:W-:Y:S01]  /*5660*/  IMAD.MOV.U32 R19, RZ, RZ, R94 ;  /* 0x000000ffff137224 */ /* 0x000fe200078e005e */
[----:B------:R-:W-:Y:S02]  /*5670*/  MOV R94, R98 ;  /* 0x00000062005e7202 */ /* 0x000fe40000000f00 */
[----:B------:R-:W-:Y:S01]  /*5680*/  IADD3 R18, R99, R18, RZ ;  /* 0x0000001263127210 */ /* 0x000fe20007ffe0ff */
[----:B------:R-:W-:Y:S05]  /*5690*/  BRA `(.L_x_50) ;  /* 0x00000000005c7947 */ /* 0x000fea0003800000 */
.L_x_49:
[----:B------:R-:W-:Y:S01]  /*56a0*/  ULDC UR4, c[0x0][0x2b0] ;  /* 0x0000ac0000047ab9 */ /* 0x000fe20000000800 */
[----:B------:R-:W-:Y:S01]  /*56b0*/  IMAD.MOV.U32 R98, RZ, RZ, RZ ;  /* 0x000000ffff627224 */ /* 0x000fe200078e00ff */
[----:B------:R-:W-:-:S04]  /*56c0*/  MOV R96, UR4 ;  /* 0x0000000400607c02 */ /* 0x000fc80008000f00 */
[----:B------:R-:W1:Y:S01]  /*56d0*/  I2F.U32.RP R18, R96 ;  /* 0x0000006000127306 */ /* 0x000e620000209000 */
[----:B------:R-:W-:-:S07]  /*56e0*/  ISETP.NE.U32.AND P0, PT, R96, RZ, PT ;  /* 0x000000ff6000720c */ /* 0x000fce0003f05070 */
[----:B-1----:R-:W1:Y:S02]  /*56f0*/  MUFU.RCP R18, R18 ;  /* 0x0000001200127308 */ /* 0x002e640000001000 */
[----:B-1----:R-:W-:-:S06]  /*5700*/  VIADD R18, R18, 0xffffffe ;  /* 0x0ffffffe12127836 */ /* 0x002fcc0000000000 */
[----:B------:R-:W1:Y:S02]  /*5710*/  F2I.FTZ.U32.TRUNC.NTZ R99, R18 ;  /* 0x0000001200637305 */ /* 0x000e64000021f000 */
[----:B-1----:R-:W-:-:S05]  /*5720*/  IMAD R18, R99, R96, RZ ;  /* 0x0000006063127224 */ /* 0x002fca00078e02ff */
[----:B------:R-:W-:-:S05]  /*5730*/  IADD3 R18, -R18, RZ, RZ ;  /* 0x000000ff12127210 */ /* 0x000fca0007ffe1ff */
[----:B------:R-:W-:-:S06]  /*5740*/  IMAD.HI.U32 R18, R99, R18, R98 ;  /* 0x0000001263127227 */ /* 0x000fcc00078e0062 */
[----:B------:R-:W-:-:S05]  /*5750*/  IMAD.HI.U32 R19, R18, R114, RZ ;  /* 0x0000007212137227 */ /* 0x000fca00078e00ff */
[----:B------:R-:W-:-:S05]  /*5760*/  IADD3 R18, -R19, RZ, RZ ;  /* 0x000000ff13127210 */ /* 0x000fca0007ffe1ff */
[----:B------:R-:W-:-:S05]  /*5770*/  IMAD R18, R96, R18, R114 ;  /* 0x0000001260127224 */ /* 0x000fca00078e0272 */
[----:B------:R-:W-:-:S13]  /*5780*/  ISETP.GE.U32.AND P3, PT, R18, R96, PT ;  /* 0x000000601200720c */ /* 0x000fda0003f66070 */
[----:B------:R-:W-:Y:S01]  /*5790*/  @P3 IMAD.IADD R18, R18, 0x1, -R96 ;  /* 0x0000000112123824 */ /* 0x000fe200078e0a60 */
[----:B------:R-:W-:-:S04]  /*57a0*/  @P3 IADD3 R19, R19, 0x1, RZ ;  /* 0x0000000113133810 */ /* 0x000fc80007ffe0ff */
[----:B------:R-:W-:Y:S02]  /*57b0*/  ISETP.GE.U32.AND P1, PT, R18, R96, PT ;  /* 0x000000601200720c */ /* 0x000fe40003f26070 */
[----:B------:R-:W-:-:S11]  /*57c0*/  MOV R18, RZ ;  /* 0x000000ff00127202 */ /* 0x000fd60000000f00 */
[----:B------:R-:W-:Y:S01]  /*57d0*/  @P1 VIADD R19, R19, 0x1 ;  /* 0x0000000113131836 */ /* 0x000fe20000000000 */
[----:B------:R-:W-:-:S04]  /*57e0*/  @!P0 LOP3.LUT R19, RZ, R96, RZ, 0x33, !PT ;  /* 0x00000060ff138212 */ /* 0x000fc800078e33ff */
[----:B------:R-:W-:-:S05]  /*57f0*/  IADD3 R94, -R19, RZ, RZ ;  /* 0x000000ff135e7210 */ /* 0x000fca0007ffe1ff */
[----:B------:R-:W-:Y:S02]  /*5800*/  IMAD R94, R96, R94, R114 ;  /* 0x0000005e605e7224 */ /* 0x000fe400078e0272 */
.L_x_50:
[----:B------:R-:W-:Y:S05]  /*5810*/  BSYNC B0 ;  /* 0x0000000000007941 */ /* 0x000fea0003800000 */
.L_x_48:
[----:B------:R-:W-:Y:S01]  /*5820*/  ULDC.64 UR4, c[0x0][0x210] ;  /* 0x0000840000047ab9 */ /* 0x000fe20000000a00 */
[--C-:B------:R-:W-:Y:S01]  /*5830*/  SHF.R.U64 R98, R94, 0x3, R18.reuse ;  /* 0x000000035e627819 */ /* 0x100fe20000001212 */
[----:B------:R-:W-:Y:S01]  /*5840*/  BSSY B0, `(.L_x_51) ;  /* 0x0000028000007945 */ /* 0x000fe20003800000 */
[----:B------:R-:W-:Y:S02]  /*5850*/  ISETP.GE.AND P0, PT, R108, UR5, PT ;  /* 0x000000056c007c0c */ /* 0x000fe4000bf06270 */
[----:B------:R-:W-:Y:S02]  /*5860*/  SHF.R.U32.HI R94, RZ, 0x3, R18 ;  /* 0x00000003ff5e7819 */ /* 0x000fe40000011612 */
[----:B------:R-:W-:Y:S02]  /*5870*/  ISETP.GE.U32.AND P1, PT, R19, R98, PT ;  /* 0x000000621300720c */ /* 0x000fe40003f26070 */
[----:B------:R-:W-:Y:S02]  /*5880*/  ISETP.LT.AND P0, PT, R0, UR4, !P0 ;  /* 0x0000000400007c0c */ /* 0x000fe4000c701270 */
[----:B------:R-:W-:-:S04]  /*5890*/  SHF.R.S32.HI R18, RZ, 0x1f, R19 ;  /* 0x0000001fff127819 */ /* 0x000fc80000011413 */
[----:B------:R-:W-:Y:S02]  /*58a0*/  ISETP.GE.U32.AND.EX P1, PT, R18, R94, P0, P1 ;  /* 0x0000005e1200720c */ /* 0x000fe40000726110 */
[----:B------:R-:W-:-:S05]  /*58b0*/  IADD3 R102, P0, R114, 0x100, RZ ;  /* 0x0000010072667810 */ /* 0x000fca0007f1e0ff */
[----:B------:R-:W-:-:S05]  /*58c0*/  IMAD.X R101, RZ, RZ, R113, P0 ;  /* 0x000000ffff657224 */ /* 0x000fca00000e0671 */
[----:B------:R-:W-:Y:S01]  /*58d0*/  LOP3.LUT R97, R101, R97, RZ, 0xfc, !PT ;  /* 0x0000006165617212 */ /* 0x000fe200078efcff */
[----:B------:R1:W-:Y:S03]  /*58e0*/  @P1 STG.E.64 desc[UR14][R110.64], R122 ;  /* 0x0000007a6e001986 */ /* 0x0003e6000c101b0e */
[----:B------:R-:W-:-:S13]  /*58f0*/  ISETP.NE.U32.AND P0, PT, R97, RZ, PT ;  /* 0x000000ff6100720c */ /* 0x000fda0003f05070 */
[----:B------:R-:W-:Y:S05]  /*5900*/  @!P0 BRA `(.L_x_52) ;  /* 0x0000000000208947 */ /* 0x000fea0003800000 */
[----:B------:R-:W-:Y:S01]  /*5910*/  ULDC.64 UR4, c[0x0][0x2b0] ;  /* 0x0000ac0000047ab9 */ /* 0x000fe20000000a00 */
[----:B------:R-:W-:Y:S01]  /*5920*/  MOV R97, 0x5960 ;  /* 0x0000596000617802 */ /* 0x000fe20000000f00 */
[----:B------:R-:W-:Y:S01]  /*5930*/  IMAD.U32 R98, RZ, RZ, UR4 ;  /* 0x00000004ff627e24 */ /* 0x000fe2000f8e00ff */
[----:B------:R-:W-:Y:S02]  /*5940*/  MOV R99, UR5 ;  /* 0x0000000500637c02 */ /* 0x000fe40008000f00 */
[----:B-1---5:R-:W-:Y:S05]  /*5950*/  CALL.REL.NOINC `($__internal_1_$__cuda_sm20_rem_u64) ;  /* 0x0000014800987944 */ /* 0x022fea0003c00000 */
[----:B------:R-:W-:Y:S02]  /*5960*/  MOV R99, R98 ;  /* 0x0000006200637202 */ /* 0x000fe40000000f00 */
[----:B------:R-:W-:Y:S01]  /*5970*/  MOV R98, R101 ;  /* 0x0000006500627202 */ /* 0x000fe20000000f00 */
[----:B------:R-:W-:Y:S05]  /*5980*/  BRA `(.L_x_53) ;  /* 0x00000000004c7947 */ /* 0x000fea0003800000 */
.L_x_52:
[----:B------:R-:W2:Y:S01]  /*5990*/  I2F.U32.RP R94, R96 ;  /* 0x00000060005e7306 */ /* 0x000ea20000209000 */
[----:B------:R-:W-:-:S07]  /*59a0*/  MOV R98, RZ ;  /* 0x000000ff00627202 */ /* 0x000fce0000000f00 */
[----:B--2---:R-:W2:Y:S02]  /*59b0*/  MUFU.RCP R94, R94 ;  /* 0x0000005e005e7308 */ /* 0x004ea40000001000 */
[----:B--2---:R-:W-:-:S06]  /*59c0*/  VIADD R94, R94, 0xffffffe ;  /* 0x0ffffffe5e5e7836 */ /* 0x004fcc0000000000 */
[----:B------:R-:W2:Y:S02]  /*59d0*/  F2I.FTZ.U32.TRUNC.NTZ R99, R94 ;  /* 0x0000005e00637305 */ /* 0x000ea4000021f000 */
[----:B--2---:R-:W-:-:S04]  /*59e0*/  IMAD.MOV R94, RZ, RZ, -R99 ;  /* 0x000000ffff5e7224 */ /* 0x004fc800078e0a63 */
[----:B------:R-:W-:-:S04]  /*59f0*/  IMAD R94, R94, R96, RZ ;  /* 0x000000605e5e7224 */ /* 0x000fc800078e02ff */
[----:B------:R-:W-:Y:S01]  /*5a00*/  IMAD.HI.U32 R94, R99, R94, R98 ;  /* 0x0000005e635e7227 */ /* 0x000fe200078e0062 */
[----:B------:R-:W-:-:S05]  /*5a10*/  MOV R99, RZ ;  /* 0x000000ff00637202 */ /* 0x000fca0000000f00 */
        /* <DEDUP_REMOVED lines=10> */
.L_x_53:
[----:B------:R-:W-:Y:S05]  /*5ac0*/  BSYNC B0 ;  /* 0x0000000000007941 */ /* 0x000fea0003800000 */
.L_x_51:
[----:B------:R-:W-:Y:S01]  /*5ad0*/  VIADD R94, R108, 0x20 ;  /* 0x000000206c5e7836 */ /* 0x000fe20000000000 */
[----:B------:R-:W-:Y:S01]  /*5ae0*/  ULDC.64 UR4, c[0x0][0x210] ;  /* 0x0000840000047ab9 */ /* 0x000fe20000000a00 */
[--C-:B------:R-:W-:Y:S01]  /*5af0*/  SHF.R.U64 R96, R98, 0x3, R99.reuse ;  /* 0x0000000362607819 */ /* 0x100fe20000001263 */
[----:B------:R-:W-:Y:S01]  /*5b00*/  ULDC UR6, c[0x0][0x2b4] ;  /* 0x0000ad0000067ab9 */ /* 0x000fe20000000800 */
[----:B------:R-:W-:Y:S01]  /*5b10*/  BSSY B0, `(.L_x_54) ;  /* 0x0000039000007945 */ /* 0x000fe20003800000 */
[----:B------:R-:W-:Y:S02]  /*5b20*/  ISETP.GE.AND P3, PT, R94, UR5, PT ;  /* 0x000000055e007c0c */ /* 0x000fe4000bf66270 */
[----:B------:R-:W-:Y:S02]  /*5b30*/  SHF.R.U32.HI R94, RZ, 0x3, R99 ;  /* 0x00000003ff5e7819 */ /* 0x000fe40000011663 */
[----:B------:R-:W-:Y:S02]  /*5b40*/  ISETP.GE.U32.AND P0, PT, R19, R96, PT ;  /* 0x000000601300720c */ /* 0x000fe40003f06070 */
[----:B------:R-:W-:Y:S01]  /*5b50*/  ISETP.LT.AND P3, PT, R0, UR4, !P3 ;  /* 0x0000000400007c0c */ /* 0x000fe2000df61270 */
[----:B------:R-:W-:-:S03]  /*5b60*/  ULDC.64 UR4, c[0x0][0x2b8] ;  /* 0x0000ae0000047ab9 */ /* 0x000fc60000000a00 */
[----:B------:R-:W-:Y:S02]  /*5b70*/  ISETP.GE.U32.AND.EX P3, PT, R18, R94, P3, P0 ;  /* 0x0000005e1200720c */ /* 0x000fe40001f66100 */
[----:B------:R-:W-:-:S04]  /*5b80*/  IADD3 R18, P1, P0, -R68, UR4, R110 ;  /* 0x0000000444127c10 */ /* 0x000fc8000f83e16e */
[----:B------:R-:W-:-:S07]  /*5b90*/  IADD3.X R19, ~R69, UR5, R111, P1, P0 ;  /* 0x0000000545137c10 */ /* 0x000fce0008fe056f */
[----:B------:R-:W-:Y:S02]  /*5ba0*/  @P3 IMAD.MOV.U32 R96, RZ, RZ, R110 ;  /* 0x000000ffff603224 */ /* 0x000fe400078e006e */
[----:B------:R-:W-:-:S05]  /*5bb0*/  @P3 IMAD.MOV.U32 R97, RZ, RZ, R111 ;  /* 0x000000ffff613224 */ /* 0x000fca00078e006f */
[----:B------:R2:W-:Y:S02]  /*5bc0*/  @P3 STG.E.64 desc[UR14][R96.64+0x100], R16 ;  /* 0x0001001060003986 */ /* 0x0005e4000c101b0e */
[----:B--2---:R-:W-:-:S05]  /*5bd0*/  IMAD.U32 R97, RZ, RZ, UR6 ;  /* 0x00000006ff617e24 */ /* 0x004fca000f8e00ff */
        /* <DEDUP_REMOVED lines=9> */
[----:B-1---5:R-:W-:Y:S05]  /*5c70*/  CALL.REL.NOINC `($__internal_0_$__cuda_sm20_div_u64) ;  /* 0x0000014000bc7944 */ /* 0x022fea0003c00000 */
[----:B------:R-:W-:Y:S01]  /*5c80*/  IADD3 R16, P0, RZ, -R94, RZ ;  /* 0x8000005eff107210 */ /* 0x000fe20007f1e0ff */
[----:B------:R-:W-:Y:S02]  /*5c90*/  ULDC.64 UR4, c[0x0][0x2b0] ;  /* 0x0000ac0000047ab9 */ /* 0x000fe40000000a00 */
[----:B------:R-:W-:Y:S02]  /*5ca0*/  MOV R97, UR5 ;  /* 0x0000000500617c02 */ /* 0x000fe40008000f00 */
[----:B------:R-:W-:Y:S02]  /*5cb0*/  IADD3.X R17, RZ, ~R96, RZ, P0, !PT ;  /* 0x80000060ff117210 */ /* 0x000fe400007fe4ff */
[----:B------:R-:W-:-:S05]  /*5cc0*/  MOV R96, UR4 ;  /* 0x0000000400607c02 */ /* 0x000fca0008000f00 */
[-C--:B------:R-:W-:Y:S02]  /*5cd0*/  IMAD R17, R17, R96.reuse, RZ ;  /* 0x0000006011117224 */ /* 0x080fe400078e02ff */
[----:B------:R-:W-:-:S04]  /*5ce0*/  IMAD.WIDE.U32 R18, R16, R96, R18 ;  /* 0x0000006010127225 */ /* 0x000fc800078e0012 */
[----:B------:R-:W-:Y:S01]  /*5cf0*/  IMAD R16, R16, R97, R17 ;  /* 0x0000006110107224 */ /* 0x000fe200078e0211 */
[----:B------:R-:W-:-:S04]  /*5d00*/  MOV R17, R94 ;  /* 0x0000005e00117202 */ /* 0x000fc80000000f00 */
[----:B------:R-:W-:Y:S01]  /*5d10*/  IADD3 R19, R16, R19, RZ ;  /* 0x0000001310137210 */ /* 0x000fe20007ffe0ff */
[----:B------:R-:W-:Y:S05]  /*5d20*/  BRA `(.L_x_56) ;  /* 0x00000000005c7947 */ /* 0x000fea0003800000 */
.L_x_55:
[----:B------:R-:W-:Y:S01]  /*5d30*/  ULDC UR4, c[0x0][0x2b0] ;  /* 0x0000ac0000047ab9 */ /* 0x000fe20000000800 */
[----:B------:R-:W-:Y:S01]  /*5d40*/  IMAD.MOV.U32 R98, RZ, RZ, RZ ;  /* 0x000000ffff627224 */ /* 0x000fe200078e00ff */
[----:B------:R-:W-:Y:S02]  /*5d50*/  MOV R96, UR4 ;  /* 0x0000000400607c02 */ /* 0x000fe40008000f00 */
[----:B------:R-:W-:Y:S02]  /*5d60*/  MOV R19, RZ ;  /* 0x000000ff00137202 */ /* 0x000fe40000000f00 */
[----:B------:R-:W2:Y:S01]  /*5d70*/  I2F.U32.RP R16, R96 ;  /* 0x0000006000107306 */ /* 0x000ea20000209000 */
[----:B------:R-:W-:-:S07]  /*5d80*/  ISETP.NE.U32.AND P0, PT, R96, RZ, PT ;  /* 0x000000ff6000720c */ /* 0x000fce0003f05070 */
[----:B--2---:R-:W2:Y:S02]  /*5d90*/  MUFU.RCP R16, R16 ;  /* 0x0000001000107308 */ /* 0x004ea40000001000 */
[----:B--2---:R-:W-:-:S06]  /*5da0*/  VIADD R16, R16, 0xffffffe ;  /* 0x0ffffffe10107836 */ /* 0x004fcc0000000000 */
[----:B------:R-:W2:Y:S02]  /*5db0*/  F2I.FTZ.U32.TRUNC.NTZ R99, R16 ;  /* 0x0000001000637305 */ /* 0x000ea4000021f000 */
[----:B--2---:R-:W-:-:S05]  /*5dc0*/  IMAD R17, R99, R96, RZ ;  /* 0x0000006063117224 */ /* 0x004fca00078e02ff */
        /* <DEDUP_REMOVED lines=13> */
.L_x_56:
[----:B------:R-:W-:Y:S05]  /*5ea0*/  BSYNC B0 ;  /* 0x0000000000007941 */ /* 0x000fea0003800000 */
.L_x_54:
[----:B------:R-:W-:Y:S01]  /*5eb0*/  ULDC.64 UR4, c[0x0][0x210] ;  /* 0x0000840000047ab9 */ /* 0x000fe20000000a00 */
[----:B------:R-:W-:Y:S01]  /*5ec0*/  VIADD R16, R0, 0x1 ;  /* 0x0000000100107836 */ /* 0x000fe20000000000 */
[----:B------:R-:W-:Y:S01]  /*5ed0*/  ISETP.GE.AND P3, PT, R108, UR5, PT ;  /* 0x000000056c007c0c */ /* 0x000fe2000bf66270 */
[----:B------:R-:W-:Y:S01]  /*5ee0*/  BSSY B0, `(.L_x_57) ;  /* 0x000002b000007945 */ /* 0x000fe20003800000 */
[--C-:B------:R-:W-:Y:S02]  /*5ef0*/  SHF.R.U64 R18, R18, 0x3, R19.reuse ;  /* 0x0000000312127819 */ /* 0x100fe40000001213 */
[----:B------:R-:W-:Y:S01]  /*5f00*/  ISETP.LT.AND P3, PT, R16, UR4, !P3 ;  /* 0x0000000410007c0c */ /* 0x000fe2000df61270 */
[----:B------:R-:W-:Y:S01]  /*5f10*/  ULDC.64 UR4, c[0x0][0x2b8] ;  /* 0x0000ae0000047ab9 */ /* 0x000fe20000000a00 */
[----:B------:R-:W-:Y:S02]  /*5f20*/  ISETP.GE.U32.AND P0, PT, R17, R18, PT ;  /* 0x000000121100720c */ /* 0x000fe40003f06070 */
[----:B------:R-:W-:-:S02]  /*5f30*/  SHF.R.U32.HI R19, RZ, 0x3, R19 ;  /* 0x00000003ff137819 */ /* 0x000fc40000011613 */
[----:B------:R-:W-:-:S04]  /*5f40*/  SHF.R.S32.HI R16, RZ, 0x1f, R17 ;  /* 0x0000001fff107819 */ /* 0x000fc80000011411 */
[----:B------:R-:W-:Y:S02]  /*5f50*/  ISETP.GE.U32.AND.EX P3, PT, R16, R19, P3, P0 ;  /* 0x000000131000720c */ /* 0x000fe40001f66100 */
[----:B------:R-:W-:-:S04]  /*5f60*/  IADD3 R18, P0, R110, UR4, RZ ;  /* 0x000000046e127c10 */ /* 0x000fc8000ff1e0ff */
[----:B------:R-:W-:Y:S02]  /*5f70*/  IADD3.X R19, R111, UR5, RZ, P0, !PT ;  /* 0x000000056f137c10 */ /* 0x000fe400087fe4ff */
[----:B------:R-:W-:-:S04]  /*5f80*/  IADD3 R102, P1, P0, R18, 0x100, -R68 ;  /* 0x0000010012667810 */ /* 0x000fc8000783e844 */
[----:B------:R-:W-:Y:S01]  /*5f90*/  IADD3.X R101, R19, RZ, ~R69, P1, P0 ;  /* 0x000000ff13657210 */ /* 0x000fe20000fe0c45 */
[----:B------:R2:W-:Y:S03]  /*5fa0*/  @P3 STG.E.64 desc[UR14][R18.64], R14 ;  /* 0x0000000e12003986 */ /* 0x0005e6000c101b0e */
[----:B------:R-:W-:-:S04]  /*5fb0*/  LOP3.LUT R97, R101, R97, RZ, 0xfc, !PT ;  /* 0x0000006165617212 */ /* 0x000fc800078efcff */
[----:B------:R-:W-:-:S13]  /*5fc0*/  ISETP.NE.U32.AND P0, PT, R97, RZ, PT ;  /* 0x000000ff6100720c */ /* 0x000fda0003f05070 */
[----:B------:R-:W-:Y:S05]  /*5fd0*/  @!P0 BRA `(.L_x_58) ;  /* 0x0000000000208947 */ /* 0x000fea0003800000 */
[----:B------:R-:W-:Y:S01]  /*5fe0*/  ULDC.64 UR4, c[0x0][0x2b0] ;  /* 0x0000ac0000047ab9 */ /* 0x000fe20000000a00 */
[----:B------:R-:W-:Y:S01]  /*5ff0*/  MOV R97, 0x6030 ;  /* 0x0000603000617802 */ /* 0x000fe20000000f00 */
[----:B------:R-:W-:Y:S01]  /*6000*/  IMAD.U32 R98, RZ, RZ, UR4 ;  /* 0x00000004ff627e24 */ /* 0x000fe2000f8e00ff */
[----:B------:R-:W-:Y:S02]  /*6010*/  MOV R99, UR5 ;  /* 0x0000000500637c02 */ /* 0x000fe40008000f00 */
[----:B-12--5:R-:W-:Y:S05]  /*6020*/  CALL.REL.NOINC `($__internal_1_$__cuda_sm20_rem_u64) ;  /* 0x0000014000e47944 */ /* 0x026fea0003c00000 */
[----:B------:R-:W-:Y:S02]  /*6030*/  MOV R99, R98 ;  /* 0x0000006200637202 */ /* 0x000fe40000000f00 */
[----:B------:R-:W-:Y:S01]  /*6040*/  MOV R98, R101 ;  /* 0x0000006500627202 */ /* 0x000fe20000000f00 */
[----:B------:R-:W-:Y:S05]  /*6050*/  BRA `(.L_x_59) ;  /* 0x00000000004c7947 */ /* 0x000fea0003800000 */
.L_x_58:
[----:B--2---:R-:W2:Y:S01]  /*6060*/  I2F.U32.RP R14, R96 ;  /* 0x00000060000e7306 */ /* 0x004ea20000209000 */
        /* <DEDUP_REMOVED lines=18> */
.L_x_59:
[----:B------:R-:W-:Y:S05]  /*6190*/  BSYNC B0 ;  /* 0x0000000000007941 */ /* 0x000fea0003800000 */
.L_x_57:
[----:B------:R-:W-:Y:S01]  /*61a0*/  VIADD R15, R108, 0x20 ;  /* 0x000000206c0f7836 */ /* 0x000fe20000000000 */
[----:B------:R-:W-:Y:S01]  /*61b0*/  ULDC.64 UR4, c[0x0][0x210] ;  /* 0x0000840000047ab9 */ /* 0x000fe20000000a00 */
[----:B------:R-:W-:Y:S01]  /*61c0*/  VIADD R14, R0, 0x1 ;  /* 0x00000001000e7836 */ /* 0x000fe20000000000 */
[--C-:B------:R-:W-:Y:S01]  /*61d0*/  SHF.R.U64 R94, R98, 0x3, R99.reuse ;  /* 0x00000003625e7819 */ /* 0x100fe20000001263 */
[----:B------:R-:W-:Y:S01]  /*61e0*/  ULDC.64 UR6, c[0x0][0x2b8] ;  /* 0x0000ae0000067ab9 */ /* 0x000fe20000000a00 */
[----:B------:R-:W-:Y:S01]  /*61f0*/  ISETP.GE.AND P4, PT, R15, UR5, PT ;  /* 0x000000050f007c0c */ /* 0x000fe2000bf86270 */
[----:B------:R-:W-:Y:S01]  /*6200*/  BSSY B0, `(.L_x_60) ;  /* 0x000003c000007945 */ /* 0x000fe20003800000 */
[----:B------:R-:W-:Y:S02]  /*6210*/  SHF.R.U32.HI R15, RZ, 0x3, R99 ;  /* 0x00000003ff0f7819 */ /* 0x000fe40000011663 */
[----:B------:R-:W-:Y:S02]  /*6220*/  ISETP.GE.U32.AND P0, PT, R17, R94, PT ;  /* 0x0000005e1100720c */ /* 0x000fe40003f06070 */
[----:B------:R-:W-:Y:S01]  /*6230*/  ISETP.LT.AND P4, PT, R14, UR4, !P4 ;  /* 0x000000040e007c0c */ /* 0x000fe2000e781270 */
[----:B------:R-:W-:-:S03]  /*6240*/  ULDC UR4, c[0x0][0x2b4] ;  /* 0x0000ad0000047ab9 */ /* 0x000fc60000000800 */
[----:B------:R-:W-:Y:S02]  /*6250*/  ISETP.GE.U32.AND.EX P4, PT, R16, R15, P4, P0 ;  /* 0x0000000f1000720c */ /* 0x000fe40002786100 */
[----:B------:R-:W-:-:S04]  /*6260*/  IADD3 R15, P0, R110, UR6, RZ ;  /* 0x000000066e0f7c10 */ /* 0x000fc8000ff1e0ff */
[----:B------:R-:W-:Y:S02]  /*6270*/  IADD3 RZ, P3, P1, -R68, UR6, R15 ;  /* 0x0000000644ff7c10 */ /* 0x000fe4000f97e10f */
[----:B------:R-:W-:-:S05]  /*6280*/  IADD3.X R14, R111, UR7, RZ, P0, !PT ;  /* 0x000000076f0e7c10 */ /* 0x000fca00087fe4ff */
[----:B------:R2:W-:Y:S02]  /*6290*/  @P4 STG.E.64 desc[UR14][R18.64+0x100], R4 ;  /* 0x0001000412004986 */ /* 0x0005e4000c101b0e */
[----:B--2---:R-:W-:Y:S01]  /*62a0*/  IMAD.U32 R19, RZ, RZ, UR4 ;  /* 0x00000004ff137e24 */ /* 0x004fe2000f8e00ff */
[----:B------:R-:W-:-:S04]  /*62b0*/  IADD3.X R4, ~R69, UR7, R14, P3, P1 ;  /* 0x0000000745047c10 */ /* 0x000fc80009fe250e */
[----:B------:R-:W-:-:S04]  /*62c0*/  LOP3.LUT R4, R4, R19, RZ, 0xfc, !PT ;  /* 0x0000001304047212 */ /* 0x000fc800078efcff */
[----:B------:R-:W-:-:S13]  /*62d0*/  ISETP.NE.U32.AND P0, PT, R4, RZ, PT ;  /* 0x000000ff0400720c */ /* 0x000fda0003f05070 */
[----:B------:R-:W-:Y:S05]  /*62e0*/  @!P0 BRA `(.L_x_61) ;  /* 0x0000000000548947 */ /* 0x000fea0003800000 */
[----:B------:R-:W-:Y:S01]  /*62f0*/  IADD3 R4, P1, P0, -R68, UR6, R15 ;  /* 0x0000000644047c10 */ /* 0x000fe2000f83e10f */
[----:B------:R-:W-:Y:S01]  /*6300*/  ULDC.64 UR4, c[0x0][0x2b0] ;  /* 0x0000ac0000047ab9 */ /* 0x000fe20000000a00 */
[----:B------:R-:W-:Y:S01]  /*6310*/  MOV R99, 0x6380 ;  /* 0x0000638000637802 */ /* 0x000fe20000000f00 */
[----:B------:R-:W-:Y:S01]  /*6320*/  IMAD.U32 R102, RZ, RZ, UR4 ;  /* 0x00000004ff667e24 */ /* 0x000fe2000f8e00ff */
[----:B------:R-:W-:Y:S01]  /*6330*/  IADD3.X R5, ~R69, UR7, R14, P1, P0 ;  /* 0x0000000745057c10 */ /* 0x000fe20008fe050e */
[----:B------:R-:W-:Y:S01]  /*6340*/  IMAD.U32 R101, RZ, RZ, UR5 ;  /* 0x00000005ff657e24 */ /* 0x000fe2000f8e00ff */
[----:B------:R-:W-:-:S03]  /*6350*/  MOV R96, R4 ;  /* 0x0000000400607202 */ /* 0x000fc60000000f00 */
[----:B------:R-:W-:Y:S02]  /*6360*/  IMAD.MOV.U32 R94, RZ, RZ, R5 ;  /* 0x000000ffff5e7224 */ /* 0x000fe400078e0005 */
[----:B-1---5:R-:W-:Y:S05]  /*6370*/  CALL.REL.NOINC `($__internal_0_$__cuda_sm20_div_u64) ;  /* 0x0000013800fc7944 */ /* 0x022fea0003c00000 */
[----:B------:R-:W-:Y:S01]  /*6380*/  IADD3 R14, P0, RZ, -R94, RZ ;  /* 0x8000005eff0e7210 */ /* 0x000fe20007f1e0ff */
[----:B------:R-:W-:Y:S02]  /*6390*/  ULDC.64 UR4, c[0x0][0x2b0] ;  /* 0x0000ac0000047ab9 */ /* 0x000fe40000000a00 */
[----:B------:R-:W-:Y:S02]  /*63a0*/  MOV R18, UR4 ;  /* 0x0000000400127c02 */ /* 0x000fe40008000f00 */
[----:B------:R-:W-:Y:S02]  /*63b0*/  IADD3.X R15, RZ, ~R96, RZ, P0, !PT ;  /* 0x80000060ff0f7210 */ /* 0x000fe400007fe4ff */
[----:B------:R-:W-:Y:S01]  /*63c0*/  MOV R19, UR5 ;  /* 0x0000000500137c02 */ /* 0x000fe20008000f00 */
[----:B------:R-:W-:-:S04]  /*63d0*/  IMAD.WIDE.U32 R4, R14, R18, R4 ;  /* 0x000000120e047225 */ /* 0x000fc800078e0004 */
[----:B------:R-:W-:Y:S01]  /*63e0*/  IMAD R15, R15, R18, RZ ;  /* 0x000000120f0f7224 */ /* 0x000fe200078e02ff */
[----:B------:R-:W-:-:S03]  /*63f0*/  MOV R16, R4 ;  /* 0x0000000400107202 */ /* 0x000fc60000000f00 */
[----:B------:R-:W-:Y:S02]  /*6400*/  IMAD R14, R14, R19, R15 ;  /* 0x000000130e0e7224 */ /* 0x000fe400078e020f */
[----:B------:R-:W-:Y:S02]  /*6410*/  IMAD.MOV.U32 R15, RZ, RZ, R94 ;  /* 0x000000ffff0f7224 */ /* 0x000fe400078e005e */
[----:B------:R-:W-:Y:S01]  /*6420*/  IMAD.IADD R17, R14, 0x1, R5 ;  /* 0x000000010e117824 */ /* 0x000fe200078e0205 */
[----:B------:R-:W-:Y:S05]  /*6430*/  BRA `(.L_x_62) ;  /* 0x0000000000607947 */ /* 0x000fea0003800000 */
.L_x_61:
[----:B------:R-:W-:Y:S01]  /*6440*/  ULDC UR4, c[0x0][0x2b0] ;  /* 0x0000ac0000047ab9 */ /* 0x000fe20000000800 */
[----:B------:R-:W-:Y:S02]  /*6450*/  IMAD.MOV.U32 R16, RZ, RZ, RZ ;  /* 0x000000ffff107224 */ /* 0x000fe400078e00ff */
[----:B------:R-:W-:-:S04]  /*6460*/  IMAD.U32 R18, RZ, RZ, UR4 ;  /* 0x00000004ff127e24 */ /* 0x000fc8000f8e00ff */
[----:B------:R-:W2:Y:S01]  /*6470*/  I2F.U32.RP R4, R18 ;  /* 0x0000001200047306 */ /* 0x000ea20000209000 */
[----:B------:R-:W-:-:S07]  /*6480*/  ISETP.NE.U32.AND P0, PT, R18, RZ, PT ;  /* 0x000000ff1200720c */ /* 0x000fce0003f05070 */
[----:B--2---:R-:W2:Y:S02]  /*6490*/  MUFU.RCP R4, R4 ;  /* 0x0000000400047308 */ /* 0x004ea40000001000 */
[----:B--2---:R-:W-:-:S06]  /*64a0*/  VIADD R4, R4, 0xffffffe ;  /* 0x0ffffffe04047836 */ /* 0x004fcc0000000000 */
[----:B------:R-:W2:Y:S02]  /*64b0*/  F2I.FTZ.U32.TRUNC.NTZ R17, R4 ;  /* 0x0000000400117305 */ /* 0x000ea4000021f000 */
[----:B--2---:R-:W-:-:S05]  /*64c0*/  IMAD R4, R17, R18, RZ ;  /* 0x0000001211047224 */ /* 0x004fca00078e02ff */
[----:B------:R-:W-:-:S05]  /*64d0*/  IADD3 R4, -R4, RZ, RZ ;  /* 0x000000ff04047210 */ /* 0x000fca0007ffe1ff */
[----:B------:R-:W-:Y:S01]  /*64e0*/  IMAD.HI.U32 R4, R17, R4, R16 ;  /* 0x0000000411047227 */ /* 0x000fe200078e0010 */
[----:B------:R-:W-:Y:S02]  /*64f0*/  IADD3 R16, -R68, UR6, R15 ;  /* 0x0000000644107c10 */ /* 0x000fe4000fffe10f */
[----:B------:R-:W-:-:S03]  /*6500*/  MOV R17, RZ ;  /* 0x000000ff00117202 */ /* 0x000fc60000000f00 */
        /* <DEDUP_REMOVED lines=11> */
.L_x_62:
[----:B------:R-:W-:Y:S05]  /*65c0*/  BSYNC B0 ;  /* 0x0000000000007941 */ /* 0x000fea0003800000 */
.L_x_60:
[----:B------:R-:W2:Y:S01]  /*65d0*/  LDC.64 R4, c[0x0][0x2b8] ;  /* 0x0000ae00ff047b82 */ /* 0x000ea20000000a00 */
[----:B------:R-:W-:Y:S01]  /*65e0*/  ULDC.64 UR4, c[0x0][0x210] ;  /* 0x0000840000047ab9 */ /* 0x000fe20000000a00 */
[----:B------:R-:W-:Y:S01]  /*65f0*/  VIADD R14, R0, 0x2 ;  /* 0x00000002000e7836 */ /* 0x000fe20000000000 */
[----:B------:R-:W-:Y:S01]  /*6600*/  ISETP.GE.AND P3, PT, R108, UR5, PT ;  /* 0x000000056c007c0c */ /* 0x000fe2000bf66270 */
[----:B------:R-:W-:Y:S01]  /*6610*/  BSSY B0, `(.L_x_63) ;  /* 0x000002b000007945 */ /* 0x000fe20003800000 */
[--C-:B------:R-:W-:Y:S02]  /*6620*/  SHF.R.U64 R16, R16, 0x3, R17.reuse ;  /* 0x0000000310107819 */ /* 0x100fe40000001211 */
[----:B------:R-:W-:Y:S02]  /*6630*/  ISETP.LT.AND P3, PT, R14, UR4, !P3 ;  /* 0x000000040e007c0c */ /* 0x000fe4000df61270 */
[----:B------:R-:W-:Y:S02]  /*6640*/  ISETP.GE.U32.AND P1, PT, R15, R16, PT ;  /* 0x000000100f00720c */ /* 0x000fe40003f26070 */
[----:B------:R-:W-:-:S02]  /*6650*/  SHF.R.U32.HI R17, RZ, 0x3, R17 ;  /* 0x00000003ff117819 */ /* 0x000fc40000011611 */
[----:B------:R-:W-:-:S04]  /*6660*/  SHF.R.S32.HI R14, RZ, 0x1f, R15 ;  /* 0x0000001fff0e7819 */ /* 0x000fc8000001140f */
[----:B------:R-:W-:Y:S02]  /*6670*/  ISETP.GE.U32.AND.EX P3, PT, R14, R17, P3, P1 ;  /* 0x000000110e00720c */ /* 0x000fe40001f66110 */
[----:B--2---:R-:W-:-:S04]  /*6680*/  IADD3 R16, P0, R110, R4, RZ ;  /* 0x000000046e107210 */ /* 0x004fc80007f1e0ff */
[----:B------:R-:W-:-:S04]  /*6690*/  IADD3 R16, P1, R4, R16, RZ ;  /* 0x0000001004107210 */ /* 0x000fc80007f3e0ff */
[----:B------:R-:W-:Y:S02]  /*66a0*/  IADD3.X R17, R5, R111, R5, P1, P0 ;  /* 0x0000006f05117210 */ /* 0x000fe40000fe0405 */
[----:B------:R-:W-:-:S03]  /*66b0*/  IADD3 R102, P1, P0, R16, 0x100, -R68 ;  /* 0x0000010010667810 */ /* 0x000fc6000783e844 */
[----:B------:R2:W-:Y:S01]  /*66c0*/  @P3 STG.E.64 desc[UR14][R16.64], R12 ;  /* 0x0000000c10003986 */ /* 0x0005e2000c101b0e */
[----:B------:R-:W-:-:S04]  /*66d0*/  IADD3.X R101, R17, RZ, ~R69, P1, P0 ;  /* 0x000000ff11657210 */ /* 0x000fc80000fe0c45 */
        /* <DEDUP_REMOVED lines=11> */
.L_x_64:
[----:B------:R-:W3:Y:S01]  /*6790*/  I2F.U32.RP R4, R18 ;  /* 0x0000001200047306 */ /* 0x000ee20000209000 */
[----:B--2---:R-:W-:Y:S02]  /*67a0*/  MOV R12, RZ ;  /* 0x000000ff000c7202 */ /* 0x004fe40000000f00 */
[----:B------:R-:W-:-:S05]  /*67b0*/  MOV R99, RZ ;  /* 0x000000ff00637202 */ /* 0x000fca0000000f00 */
[----:B---3--:R-:W2:Y:S02]  /*67c0*/  MUFU.RCP R4, R4 ;  /* 0x0000000400047308 */ /* 0x008ea40000001000 */
[----:B--2---:R-:W-:-:S06]  /*67d0*/  VIADD R4, R4, 0xffffffe ;  /* 0x0ffffffe04047836 */ /* 0x004fcc0000000000 */
[----:B------:R-:W2:Y:S02]  /*67e0*/  F2I.FTZ.U32.TRUNC.NTZ R13, R4 ;  /* 0x00000004000d7305 */ /* 0x000ea4000021f000 */
[----:B--2---:R-:W-:-:S04]  /*67f0*/  IMAD.MOV R4, RZ, RZ, -R13 ;  /* 0x000000ffff047224 */ /* 0x004fc800078e0a0d */
        /* <DEDUP_REMOVED lines=12> */
.L_x_65:
[----:B------:R-:W-:Y:S05]  /*68c0*/  BSYNC B0 ;  /* 0x0000000000007941 */ /* 0x000fea0003800000 */
.L_x_63:
[----:B------:R-:W2:Y:S01]  /*68d0*/  LDC.64 R4, c[0x0][0x2b8] ;  /* 0x0000ae00ff047b82 */ /* 0x000ea20000000a00 */
[----:B------:R-:W-:Y:S01]  /*68e0*/  VIADD R12, R108, 0x20 ;  /* 0x000000206c0c7836 */ /* 0x000fe20000000000 */
[----:B------:R-:W-:Y:S01]  /*68f0*/  ULDC.64 UR4, c[0x0][0x210] ;  /* 0x0000840000047ab9 */ /* 0x000fe20000000a00 */
[--C-:B------:R-:W-:Y:S01]  /*6900*/  SHF.R.U64 R18, R98, 0x3, R99.reuse ;  /* 0x0000000362127819 */ /* 0x100fe20000001263 */
[----:B------:R-:W-:Y:S01]  /*6910*/  BSSY B0, `(.L_x_66) ;  /* 0x000003c000007945 */ /* 0x000fe20003800000 */
[----:B------:R-:W-:Y:S02]  /*6920*/  SHF.R.U32.HI R13, RZ, 0x3, R99 ;  /* 0x00000003ff0d7819 */ /* 0x000fe40000011663 */
[----:B------:R-:W-:Y:S01]  /*6930*/  ISETP.GE.AND P5, PT, R12, UR5, PT ;  /* 0x000000050c007c0c */ /* 0x000fe2000bfa6270 */
[----:B------:R-:W-:Y:S01]  /*6940*/  VIADD R12, R0, 0x2 ;  /* 0x00000002000c7836 */ /* 0x000fe20000000000 */
[----:B------:R-:W-:-:S04]  /*6950*/  ISETP.GE.U32.AND P0, PT, R15, R18, PT ;  /* 0x000000120f00720c */ /* 0x000fc80003f06070 */
[----:B------:R-:W-:Y:S01]  /*6960*/  ISETP.LT.AND P5, PT, R12, UR4, !P5 ;  /* 0x000000040c007c0c */ /* 0x000fe2000efa1270 */
[----:B------:R-:W-:-:S03]  /*6970*/  ULDC UR4, c[0x0][0x2b4] ;  /* 0x0000ad0000047ab9 */ /* 0x000fc60000000800 */
[----:B------:R-:W-:Y:S02]  /*6980*/  ISETP.GE.U32.AND.EX P5, PT, R14, R13, P5, P0 ;  /* 0x0000000d0e00720c */ /* 0x000fe40002fa6100 */
[----:B--2---:R-:W-:-:S04]  /*6990*/  IADD3 R12, P1, R110, R4, RZ ;  /* 0x000000046e0c7210 */ /* 0x004fc80007f3e0ff */
[----:B------:R-:W-:-:S07]  /*69a0*/  IADD3 R12, P0, R4, R12, RZ ;  /* 0x0000000c040c7210 */ /* 0x000fce0007f1e0ff */
[----:B------:R2:W-:Y:S01]  /*69b0*/  @P5 STG.E.64 desc[UR14][R16.64+0x100], R10 ;  /* 0x0001000a10005986 */ /* 0x0005e2000c101b0e */
[----:B------:R-:W-:Y:S01]  /*69c0*/  IADD3 R4, P4, P3, -R68, R4, R12 ;  /* 0x0000000444047210 */ /* 0x000fe20007b9e10c */
[----:B------:R-:W-:Y:S01]  /*69d0*/  IMAD.U32 R12, RZ, RZ, UR4 ;  /* 0x00000004ff0c7e24 */ /* 0x000fe2000f8e00ff */
[----:B------:R-:W-:-:S04]  /*69e0*/  IADD3.X R13, R5, R111, R5, P0, P1 ;  /* 0x0000006f050d7210 */ /* 0x000fc800007e2405 */
[----:B------:R-:W-:-:S04]  /*69f0*/  IADD3.X R5, ~R69, R5, R13, P4, P3 ;  /* 0x0000000545057210 */ /* 0x000fc800027e650d */
[----:B--2---:R-:W-:-:S04]  /*6a00*/  LOP3.LUT R10, R5, R12, RZ, 0xfc, !PT ;  /* 0x0000000c050a7212 */ /* 0x004fc800078efcff */
        /* <DEDUP_REMOVED lines=21> */
.L_x_67:
[----:B------:R-:W-:Y:S01]  /*6b60*/  ULDC UR4, c[0x0][0x2b0] ;  /* 0x0000ac0000047ab9 */ /* 0x000fe20000000800 */
[----:B------:R-:W-:Y:S01]  /*6b70*/  IMAD.MOV.U32 R14, RZ, RZ, RZ ;  /* 0x000000ffff0e7224 */ /* 0x000fe200078e00ff */
[----:B------:R-:W-:-:S04]  /*6b80*/  MOV R13, UR4 ;  /* 0x00000004000d7c02 */ /* 0x000fc80008000f00 */
        /* <DEDUP_REMOVED lines=8> */
[----:B------:R-:W-:-:S05]  /*6c10*/  MOV R15, RZ ;  /* 0x000000ff000f7202 */ /* 0x000fca0000000f00 */
        /* <DEDUP_REMOVED lines=11> */
.L_x_68:
[----:B------:R-:W-:Y:S05]  /*6cd0*/  BSYNC B0 ;  /* 0x0000000000007941 */ /* 0x000fea0003800000 */
.L_x_66:
[----:B------:R-:W2:Y:S01]  /*6ce0*/  LDC.64 R4, c[0x0][0x2b8] ;  /* 0x0000ae00ff047b82 */ /* 0x000ea20000000a00 */
[--C-:B------:R-:W-:Y:S01]  /*6cf0*/  SHF.R.U64 R14, R14, 0x3, R15.reuse ;  /* 0x000000030e0e7819 */ /* 0x100fe2000000120f */
[----:B------:R-:W-:Y:S01]  /*6d00*/  ULDC.64 UR4, c[0x0][0x210] ;  /* 0x0000840000047ab9 */ /* 0x000fe20000000a00 */
[----:B------:R-:W-:Y:S01]  /*6d10*/  VIADD R10, R0, 0x3 ;  /* 0x00000003000a7836 */ /* 0x000fe20000000000 */
[----:B------:R-:W-:Y:S01]  /*6d20*/  ISETP.GE.AND P0, PT, R108, UR5, PT ;  /* 0x000000056c007c0c */ /* 0x000fe2000bf06270 */
[----:B------:R-:W-:Y:S01]  /*6d30*/  BSSY B0, `(.L_x_69) ;  /* 0x000002c000007945 */ /* 0x000fe20003800000 */
[----:B------:R-:W-:Y:S02]  /*6d40*/  ISETP.GE.U32.AND P4, PT, R11, R14, PT ;  /* 0x0000000e0b00720c */ /* 0x000fe40003f86070 */
[----:B------:R-:W-:Y:S02]  /*6d50*/  ISETP.LT.AND P0, PT, R10, UR4, !P0 ;  /* 0x000000040a007c0c */ /* 0x000fe4000c701270 */
[----:B------:R-:W-:-:S02]  /*6d60*/  SHF.R.U32.HI R15, RZ, 0x3, R15 ;  /* 0x00000003ff0f7819 */ /* 0x000fc4000001160f */
[----:B------:R-:W-:-:S04]  /*6d70*/  SHF.R.S32.HI R10, RZ, 0x1f, R11 ;  /* 0x0000001fff0a7819 */ /* 0x000fc8000001140b */
[----:B------:R-:W-:Y:S02]  /*6d80*/  ISETP.GE.U32.AND.EX P4, PT, R10, R15, P0, P4 ;  /* 0x0000000f0a00720c */ /* 0x000fe40000786140 */
[----:B--2---:R-:W-:-:S04]  /*6d90*/  IADD3 R14, P3, R110, R4, RZ ;  /* 0x000000046e0e7210 */ /* 0x004fc80007f7e0ff */
[----:B------:R-:W-:-:S04]  /*6da0*/  IADD3 R14, P1, R4, R14, RZ ;  /* 0x0000000e040e7210 */ /* 0x000fc80007f3e0ff */
[----:B------:R-:W-:Y:S02]  /*6db0*/  IADD3 R4, P0, R4, R14, RZ ;  /* 0x0000000e04047210 */ /* 0x000fe40007f1e0ff */
[----:B------:R-:W-:-:S05]  /*6dc0*/  IADD3.X R14, R5, R111, R5, P1, P3 ;  /* 0x0000006f050e7210 */ /* 0x000fca0000fe6405 */
[----:B------:R-:W-:Y:S01]  /*6dd0*/  IMAD.X R5, R5, 0x1, R14, P0 ;  /* 0x0000000105057824 */ /* 0x000fe200000e060e */
        /* <DEDUP_REMOVED lines=14> */
.L_x_70:
[----:B--2---:R-:W2:Y:S01]  /*6ec0*/  I2F.U32.RP R8, R13 ;  /* 0x0000000d00087306 */ /* 0x004ea20000209000 */
[----:B------:R-:W-:Y:S02]  /*6ed0*/  MOV R14, RZ ;  /* 0x000000ff000e7202 */ /* 0x000fe40000000f00 */
[----:B------:R-:W-:-:S05]  /*6ee0*/  MOV R99, RZ ;  /* 0x000000ff00637202 */ /* 0x000fca0000000f00 */
[----:B--2---:R-:W2:Y:S02]  /*6ef0*/  MUFU.RCP R8, R8 ;  /* 0x0000000800087308 */ /* 0x004ea40000001000 */
        /* <DEDUP_REMOVED lines=15> */
.L_x_71:
[----:B------:R-:W-:Y:S05]  /*6ff0*/  BSYNC B0 ;  /* 0x0000000000007941 */ /* 0x000fea0003800000 */
.L_x_69:
[----:B------:R-:W-:Y:S01]  /*7000*/  VIADD R8, R108, 0x20 ;  /* 0x000000206c087836 */ /* 0x000fe20000000000 */
[----:B------:R-:W-:Y:S01]  /*7010*/  ULDC.64 UR6, c[0x0][0x210] ;  /* 0x0000840000067ab9 */ /* 0x000fe20000000a00 */
[----:B------:R-:W-:Y:S01]  /*7020*/  VIADD R9, R0, 0x3 ;  /* 0x0000000300097836 */ /* 0x000fe20000000000 */
[--C-:B------:R-:W-:Y:S02]  /*7030*/  SHF.R.U64 R12, R98, 0x3, R99.reuse ;  /* 0x00000003620c7819 */ /* 0x100fe40000001263 */
[----:B------:R-:W-:Y:S02]  /*7040*/  ISETP.GE.AND P1, PT, R8, UR7, PT ;  /* 0x0000000708007c0c */ /* 0x000fe4000bf26270 */
[----:B------:R-:W-:Y:S02]  /*7050*/  SHF.R.U32.HI R8, RZ, 0x3, R99 ;  /* 0x00000003ff087819 */ /* 0x000fe40000011663 */
[----:B------:R-:W-:Y:S02]  /*7060*/  ISETP.GE.U32.AND P3, PT, R11, R12, PT ;  /* 0x0000000c0b00720c */ /* 0x000fe40003f66070 */
[----:B------:R-:W-:-:S04]  /*7070*/  ISETP.LT.AND P0, PT, R9, UR6, !P1 ;  /* 0x0000000609007c0c */ /* 0x000fc8000cf01270 */
[----:B------:R-:W-:-:S13]  /*7080*/  ISETP.GE.U32.AND.EX P0, PT, R10, R8, P0, P3 ;  /* 0x000000080a00720c */ /* 0x000fda0000706130 */
[----:B------:R-:W-:Y:S05]  /*7090*/  @!P0 BRA `(.L_x_72) ;  /* 0x00000000009c8947 */ /* 0x000fea0003800000 */
[----:B------:R2:W-:Y:S01]  /*70a0*/  STG.E.64 desc[UR14][R4.64+0x100], R6 ;  /* 0x0001000604007986 */ /* 0x0005e2000c101b0e */
[----:B------:R-:W-:Y:S05]  /*70b0*/  BRA `(.L_x_72) ;  /* 0x0000000000947947 */ /* 0x000fea0003800000 */
.L_x_47:
[----:B------:R-:W-:Y:S01]  /*70c0*/  ISETP.GE.AND P0, PT, R108, UR7, PT ;  /* 0x000000076c007c0c */ /* 0x000fe2000bf06270 */
[C---:B------:R-:W-:Y:S01]  /*70d0*/  VIADD R18, R0.reuse, 0x1 ;  /* 0x0000000100127836 */ /* 0x040fe20000000000 */
[C---:B------:R-:W-:Y:S01]  /*70e0*/  ISETP.LT.AND P3, PT, R0.reuse, UR6, !P1 ;  /* 0x0000000600007c0c */ /* 0x040fe2000cf61270 */
[----:B------:R-:W-:Y:S01]  /*70f0*/  ULDC.64 UR4, c[0x0][0x2b8] ;  /* 0x0000ae0000047ab9 */ /* 0x000fe20000000a00 */
[----:B------:R-:W-:Y:S01]  /*7100*/  ISETP.LT.AND P4, PT, R0, UR6, !P0 ;  /* 0x0000000600007c0c */ /* 0x000fe2000c781270 */
[----:B------:R-:W-:Y:S01]  /*7110*/  UIADD3 UR10, UP0, UR4, 0x100, URZ ;  /* 0x00000100040a7890 */ /* 0x000fe2000ff1e03f */
[----:B------:R-:W-:-:S03]  /*7120*/  ISETP.LT.AND P5, PT, R18, UR6, !P1 ;  /* 0x0000000612007c0c */ /* 0x000fc6000cfa1270 */
[----:B------:R-:W-:-:S08]  /*7130*/  UIADD3.X UR9, URZ, UR5, URZ, UP0, !UPT ;  /* 0x000000053f097290 */ /* 0x000fd000087fe43f */
[----:B------:R-:W-:Y:S02]  /*7140*/  @P4 IMAD.MOV.U32 R96, RZ, RZ, R110 ;  /* 0x000000ffff604224 */ /* 0x000fe400078e006e */
[----:B------:R-:W-:-:S05]  /*7150*/  @P4 IMAD.MOV.U32 R97, RZ, RZ, R111 ;  /* 0x000000ffff614224 */ /* 0x000fca00078e006f */
[----:B------:R1:W-:Y:S01]  /*7160*/  @P4 STG.E.64 desc[UR14][R96.64], R122 ;  /* 0x0000007a60004986 */ /* 0x0003e2000c101b0e */
[----:B------:R-:W-:Y:S01]  /*7170*/  ISETP.LT.AND P4, PT, R18, UR6, !P0 ;  /* 0x0000000612007c0c */ /* 0x000fe2000c781270 */
[----:B-1----:R-:W-:Y:S02]  /*7180*/  @P3 IMAD.MOV.U32 R96, RZ, RZ, R110 ;  /* 0x000000ffff603224 */ /* 0x002fe400078e006e */
[----:B------:R-:W-:-:S05]  /*7190*/  @P3 IMAD.MOV.U32 R97, RZ, RZ, R111 ;  /* 0x000000ffff613224 */ /* 0x000fca00078e006f */
[----:B------:R1:W-:Y:S02]  /*71a0*/  @P3 STG.E.64 desc[UR14][R96.64+0x100], R16 ;  /* 0x0001001060003986 */ /* 0x0003e4000c101b0e */
[----:B-1----:R-:W-:Y:S01]  /*71b0*/  IADD3 R96, P3, R110, UR4, RZ ;  /* 0x000000046e607c10 */ /* 0x002fe2000ff7e0ff */
[----:B------:R-:W-:-:S03]  /*71c0*/  VIADD R16, R0, 0x2 ;  /* 0x0000000200107836 */ /* 0x000fc60000000000 */
[----:B------:R-:W-:Y:S02]  /*71d0*/  IADD3.X R97, R111, UR5, RZ, P3, !PT ;  /* 0x000000056f617c10 */ /* 0x000fe40009ffe4ff */
[----:B------:R-:W-:-:S03]  /*71e0*/  IADD3 R18, P3, R110, UR10, RZ ;  /* 0x0000000a6e127c10 */ /* 0x000fc6000ff7e0ff */
[----:B------:R1:W-:Y:S01]  /*71f0*/  @P4 STG.E.64 desc[UR14][R96.64], R14 ;  /* 0x0000000e60004986 */ /* 0x0003e2000c101b0e */
[----:B------:R-:W-:Y:S02]  /*7200*/  IADD3.X R19, R111, UR9, RZ, P3, !PT ;  /* 0x000000096f137c10 */ /* 0x000fe40009ffe4ff */
[----:B------:R-:W-:Y:S02]  /*7210*/  ISETP.LT.AND P4, PT, R16, UR6, !P0 ;  /* 0x0000000610007c0c */ /* 0x000fe4000c781270 */
[----:B------:R-:W-:Y:S01]  /*7220*/  ISETP.LT.AND P0, PT, R94, UR6, !P0 ;  /* 0x000000065e007c0c */ /* 0x000fe2000c701270 */
[----:B------:R2:W-:Y:S01]  /*7230*/  @P5 STG.E.64 desc[UR14][R18.64], R4 ;  /* 0x0000000412005986 */ /* 0x0005e2000c101b0e */
[----:B-1----:R-:W-:-:S04]  /*7240*/  IADD3 R14, P3, R96, UR4, RZ ;  /* 0x00000004600e7c10 */ /* 0x002fc8000ff7e0ff */
[C---:B------:R-:W-:Y:S02]  /*7250*/  IADD3.X R15, R97.reuse, UR5, RZ, P3, !PT ;  /* 0x00000005610f7c10 */ /* 0x040fe40009ffe4ff */
[----:B--2---:R-:W-:Y:S02]  /*7260*/  IADD3 R4, P5, R96, UR10, RZ ;  /* 0x0000000a60047c10 */ /* 0x004fe4000ffbe0ff */
[----:B------:R-:W-:Y:S01]  /*7270*/  ISETP.LT.AND P3, PT, R16, UR6, !P1 ;  /* 0x0000000610007c0c */ /* 0x000fe2000cf61270 */
[----:B------:R1:W-:Y:S01]  /*7280*/  @P4 STG.E.64 desc[UR14][R14.64], R12 ;  /* 0x0000000c0e004986 */ /* 0x0003e2000c101b0e */
[----:B------:R-:W-:Y:S02]  /*7290*/  IADD3.X R5, R97, UR9, RZ, P5, !PT ;  /* 0x0000000961057c10 */ /* 0x000fe4000affe4ff */
[----:B------:R-:W-:-:S04]  /*72a0*/  IADD3 R18, P5, R14, UR4, RZ ;  /* 0x000000040e127c10 */ /* 0x000fc8000ffbe0ff */
[----:B------:R-:W-:Y:S02]  /*72b0*/  IADD3.X R19, R15, UR5, RZ, P5, !PT ;  /* 0x000000050f137c10 */ /* 0x000fe4000affe4ff */
[----:B------:R-:W-:-:S03]  /*72c0*/  IADD3 R16, P5, R14, UR10, RZ ;  /* 0x0000000a0e107c10 */ /* 0x000fc6000ffbe0ff */
[----:B------:R1:W-:Y:S01]  /*72d0*/  @P3 STG.E.64 desc[UR14][R4.64], R10 ;  /* 0x0000000a04003986 */ /* 0x0003e2000c101b0e */
[----:B------:R-:W-:-:S03]  /*72e0*/  IADD3.X R17, R15, UR9, RZ, P5, !PT ;  /* 0x000000090f117c10 */ /* 0x000fc6000affe4ff */
[----:B------:R1:W-:Y:S04]  /*72f0*/  @P0 STG.E.64 desc[UR14][R18.64], R8 ;  /* 0x0000000812000986 */ /* 0x0003e8000c101b0e */
[----:B------:R1:W-:Y:S02]  /*7300*/  @P6 STG.E.64 desc[UR14][R16.64], R6 ;  /* 0x0000000610006986 */ /* 0x0003e4000c101b0e */
.L_x_72:
[----:B------:R-:W-:Y:S05]  /*7310*/  BSYNC B1 ;  /* 0x0000000000017941 */ /* 0x000fea0003800000 */
.L_x_46:
[----:B------:R-:W-:Y:S01]  /*7320*/  ULDC.64 UR4, c[0x0][0x2d0] ;  /* 0x0000b40000047ab9 */ /* 0x000fe20000000a00 */
[----:B-12---:R-:W-:Y:S01]  /*7330*/  IADD3 R4, P3, R74, R90, RZ ;  /* 0x0000005a4a047210 */ /* 0x006fe20007f7e0ff */
[----:B------:R-:W-:Y:S01]  /*7340*/  BSSY B1, `(.L_x_73) ;  /* 0x00001b9000017945 */ /* 0x000fe20003800000 */
[----:B------:R-:W-:-:S03]  /*7350*/  IADD3 R6, P0, R110, UR4, RZ ;  /* 0x000000046e067c10 */ /* 0x000fc6000ff1e0ff */
[----:B------:R-:W-:Y:S01]  /*7360*/  IMAD.X R5, R75, 0x1, R93, P3 ;  /* 0x000000014b057824 */ /* 0x000fe200018e065d */
[----:B------:R-:W-:Y:S01]  /*7370*/  IADD3.X R7, R111, UR5, RZ, P0, !PT ;  /* 0x000000056f077c10 */ /* 0x000fe200087fe4ff */
[----:B------:R-:W-:Y:S08]  /*7380*/  @P2 BRA `(.L_x_74) ;  /* 0x0000001800442947 */ /* 0x000ff00003800000 */
        /* <DEDUP_REMOVED lines=11> */
[----:B-----5:R-:W-:Y:S05]  /*7440*/  CALL.REL.NOINC `($__internal_0_$__cuda_sm20_div_u64) ;  /* 0x0000012800c87944 */ /* 0x020fea0003c00000 */
        /* <DEDUP_REMOVED lines=8> */
.L_x_76:
        /* <DEDUP_REMOVED lines=21> */
.L_x_77:
[----:B------:R-:W-:Y:S05]  /*7620*/  BSYNC B0 ;  /* 0x0000000000007941 */ /* 0x000fea0003800000 */
.L_x_75:
[--C-:B------:R-:W-:Y:S01]  /*7630*/  SHF.R.U64 R13, R12, 0x3, R8.reuse ;  /* 0x000000030c0d7819 */ /* 0x100fe20000001208 */
[----:B------:R-:W-:Y:S01]  /*7640*/  ULDC.64 UR4, c[0x0][0x210] ;  /* 0x0000840000047ab9 */ /* 0x000fe20000000a00 */
[----:B------:R-:W-:Y:S01]  /*7650*/  VIADD R12, R0, 0x8 ;  /* 0x00000008000c7836 */ /* 0x000fe20000000000 */
[----:B------:R-:W-:Y:S02]  /*7660*/  ISETP.GE.AND P0, PT, R108, UR5, PT ;  /* 0x000000056c007c0c */ /* 0x000fe4000bf06270 */
[----:B------:R-:W-:Y:S02]  /*7670*/  ISETP.GE.U32.AND P1, PT, R9, R13, PT ;  /* 0x0000000d0900720c */ /* 0x000fe40003f26070 */
[----:B------:R-:W-:Y:S02]  /*7680*/  SHF.R.U32.HI R13, RZ, 0x3, R8 ;  /* 0x00000003ff0d7819 */ /* 0x000fe40000011608 */
[----:B------:R-:W-:Y:S02]  /*7690*/  SHF.R.S32.HI R8, RZ, 0x1f, R9 ;  /* 0x0000001fff087819 */ /* 0x000fe40000011409 */
[----:B------:R-:W-:-:S04]  /*76a0*/  ISETP.LT.AND P3, PT, R12, UR4, !P0 ;  /* 0x000000040c007c0c */ /* 0x000fc8000c761270 */
[----:B------:R-:W-:-:S13]  /*76b0*/  ISETP.GE.U32.AND.EX P1, PT, R8, R13, P3, P1 ;  /* 0x0000000d0800720c */ /* 0x000fda0001f26110 */
[----:B------:R1:W4:Y:S01]  /*76c0*/  @P1 LDG.E.LTC128B.64 R88, desc[UR14][R4.64] ;  /* 0x0000000e04581981 */ /* 0x000322000c1e1b20 */
[----:B------:R-:W-:Y:S01]  /*76d0*/  IADD3 R102, P1, R10, 0x100, RZ ;  /* 0x000001000a667810 */ /* 0x000fe20007f3e0ff */
[----:B------:R-:W-:Y:S04]  /*76e0*/  BSSY B0, `(.L_x_78) ;  /* 0x0000020000007945 */ /* 0x000fe80003800000 */
[----:B------:R-:W-:Y:S01]  /*76f0*/  IMAD.X R10, RZ, RZ, R11, P1 ;  /* 0x000000ffff0a7224 */ /* 0x000fe200008e060b */
[----:B------:R-:W-:-:S04]  /*7700*/  ISETP.GE.AND P1, PT, R12, UR4, PT ;  /* 0x000000040c007c0c */ /* 0x000fc8000bf26270 */
[----:B------:R-:W-:-:S04]  /*7710*/  LOP3.LUT R11, R10, R91, RZ, 0xfc, !PT ;  /* 0x0000005b0a0b7212 */ /* 0x000fc800078efcff */
[----:B------:R-:W-:-:S13]  /*7720*/  ISETP.NE.U32.AND P3, PT, R11, RZ, PT ;  /* 0x000000ff0b00720c */ /* 0x000fda0003f65070 */
[----:B-1----:R-:W-:Y:S05]  /*7730*/  @!P3 BRA `(.L_x_79) ;  /* 0x000000000020b947 */ /* 0x002fea0003800000 */
[----:B------:R-:W-:Y:S01]  /*7740*/  IMAD.MOV.U32 R101, RZ, RZ, R10 ;  /* 0x000000ffff657224 */ /* 0x000fe200078e000a */
[----:B------:R-:W-:Y:S01]  /*7750*/  MOV R98, R92 ;  /* 0x0000005c00627202 */ /* 0x000fe20000000f00 */
[----:B------:R-:W-:Y:S01]  /*7760*/  IMAD.MOV.U32 R99, RZ, RZ, R91 ;  /* 0x000000ffff637224 */ /* 0x000fe200078e005b */
[----:B------:R-:W-:Y:S02]  /*7770*/  MOV R97, 0x7790 ;  /* 0x0000779000617802 */ /* 0x000fe40000000f00 */
[----:B----45:R-:W-:Y:S05]  /*7780*/  CALL.REL.NOINC `($__internal_1_$__cuda_sm20_rem_u64) ;  /* 0x0000012c000c7944 */ /* 0x030fea0003c00000 */
[----:B------:R-:W-:Y:S02]  /*7790*/  MOV R10, R101 ;  /* 0x00000065000a7202 */ /* 0x000fe40000000f00 */
[----:B------:R-:W-:Y:S01]  /*77a0*/  MOV R11, R98 ;  /* 0x00000062000b7202 */ /* 0x000fe20000000f00 */
[----:B------:R-:W-:Y:S05]  /*77b0*/  BRA `(.L_x_80) ;  /* 0x0000000000487947 */ /* 0x000fea0003800000 */
.L_x_79:
[----:B------:R-:W1:Y:S01]  /*77c0*/  I2F.U32.RP R10, R92 ;  /* 0x0000005c000a7306 */ /* 0x000e620000209000 */
[----:B------:R-:W-:Y:S02]  /*77d0*/  IMAD.MOV.U32 R12, RZ, RZ, RZ ;  /* 0x000000ffff0c7224 */ /* 0x000fe400078e00ff */
[----:B------:R-:W-:-:S05]  /*77e0*/  IMAD.MOV.U32 R11, RZ, RZ, RZ ;  /* 0x000000ffff0b7224 */ /* 0x000fca00078e00ff */
        /* <DEDUP_REMOVED lines=11> */
[----:B------:R-:W-:-:S04]  /*78a0*/  ISETP.NE.U32.AND P3, PT, R92, RZ, PT ;  /* 0x000000ff5c00720c */ /* 0x000fc80003f65070 */
[----:B------:R-:W-:-:S13]  /*78b0*/  ISETP.GE.U32.AND P4, PT, R10, R92, PT ;  /* 0x0000005c0a00720c */ /* 0x000fda0003f86070 */
[-C--:B------:R-:W-:Y:S02]  /*78c0*/  @P4 IADD3 R10, R10, -R92.reuse, RZ ;  /* 0x8000005c0a0a4210 */ /* 0x080fe40007ffe0ff */
[----:B------:R-:W-:Y:S02]  /*78d0*/  @!P3 LOP3.LUT R10, RZ, R92, RZ, 0x33, !PT ;  /* 0x0000005cff0ab212 */ /* 0x000fe400078e33ff */
.L_x_80:
[----:B------:R-:W-:Y:S05]  /*78e0*/  BSYNC B0 ;  /* 0x0000000000007941 */ /* 0x000fea0003800000 */
.L_x_78:
[--C-:B------:R-:W-:Y:S01]  /*78f0*/  SHF.R.U64 R12, R10, 0x3, R11.reuse ;  /* 0x000000030a0c7819 */ /* 0x100fe2000000120b */
[----:B------:R-:W-:Y:S01]  /*7900*/  VIADD R10, R108, 0x20 ;  /* 0x000000206c0a7836 */ /* 0x000fe20000000000 */
[----:B------:R-:W-:Y:S01]  /*7910*/  ULDC UR4, c[0x0][0x214] ;  /* 0x0000850000047ab9 */ /* 0x000fe20000000800 */
[----:B------:R-:W-:Y:S02]  /*7920*/  SHF.R.U32.HI R11, RZ, 0x3, R11 ;  /* 0x00000003ff0b7819 */ /* 0x000fe4000001160b */
[----:B------:R-:W-:Y:S02]  /*7930*/  ISETP.GE.U32.AND P3, PT, R9, R12, PT ;  /* 0x0000000c0900720c */ /* 0x000fe40003f66070 */
[----:B------:R-:W-:-:S04]  /*7940*/  ISETP.LT.AND P1, PT, R10, UR4, !P1 ;  /* 0x000000040a007c0c */ /* 0x000fc8000cf21270 */
[----:B------:R-:W-:-:S13]  /*7950*/  ISETP.GE.U32.AND.EX P1, PT, R8, R11, P1, P3 ;  /* 0x0000000b0800720c */ /* 0x000fda0000f26130 */
        /* <DEDUP_REMOVED lines=12> */
[----:B----45:R-:W-:Y:S05]  /*7a20*/  CALL.REL.NOINC `($__internal_0_$__cuda_sm20_div_u64) ;  /* 0x0000012400507944 */ /* 0x030fea0003c00000 */
        /* <DEDUP_REMOVED lines=9> */
.L_x_82:
        /* <DEDUP_REMOVED lines=21> */
.L_x_83:
[----:B------:R-:W-:Y:S05]  /*7c10*/  BSYNC B0 ;  /* 0x0000000000007941 */ /* 0x000fea0003800000 */
.L_x_81:
[--C-:B------:R-:W-:Y:S01]  /*7c20*/  SHF.R.U64 R8, R4, 0x3, R9.reuse ;  /* 0x0000000304087819 */ /* 0x100fe20000001209 */
[----:B------:R-:W-:Y:S01]  /*7c30*/  VIADD R4, R0, 0x9 ;  /* 0x0000000900047836 */ /* 0x000fe20000000000 */
[----:B------:R-:W-:Y:S01]  /*7c40*/  ULDC UR4, c[0x0][0x210] ;  /* 0x0000840000047ab9 */ /* 0x000fe20000000800 */
[----:B------:R-:W-:Y:S02]  /*7c50*/  SHF.R.U32.HI R9, RZ, 0x3, R9 ;  /* 0x00000003ff097819 */ /* 0x000fe40000011609 */
[----:B------:R-:W-:Y:S02]  /*7c60*/  ISETP.GE.U32.AND P3, PT, R5, R8, PT ;  /* 0x000000080500720c */ /* 0x000fe40003f66070 */
[----:B------:R-:W-:Y:S02]  /*7c70*/  ISETP.LT.AND P0, PT, R4, UR4, !P0 ;  /* 0x0000000404007c0c */ /* 0x000fe4000c701270 */
[----:B------:R-:W-:-:S04]  /*7c80*/  SHF.R.S32.HI R4, RZ, 0x1f, R5 ;  /* 0x0000001fff047819 */ /* 0x000fc80000011405 */
[----:B------:R-:W-:Y:S02]  /*7c90*/  ISETP.GE.U32.AND.EX P3, PT, R4, R9, P0, P3 ;  /* 0x000000090400720c */ /* 0x000fe40000766130 */
[----:B------:R-:W-:-:S04]  /*7ca0*/  IADD3 R8, P1, P0, R72, R90, R74 ;  /* 0x0000005a48087210 */ /* 0x000fc8000783e04a */
[----:B------:R-:W-:-:S07]  /*7cb0*/  IADD3.X R9, R73, R93, R75, P1, P0 ;  /* 0x0000005d49097210 */ /* 0x000fce0000fe044b */
        /* <DEDUP_REMOVED lines=10> */
[----:B----45:R-:W-:Y:S05]  /*7d60*/  CALL.REL.NOINC `($__internal_1_$__cuda_sm20_rem_u64) ;  /* 0x0000012400947944 */ /* 0x030fea0003c00000 */
[----:B------:R-:W-:Y:S02]  /*7d70*/  MOV R99, R98 ;  /* 0x0000006200637202 */ /* 0x000fe40000000f00 */
[----:B------:R-:W-:Y:S01]  /*7d80*/  MOV R98, R101 ;  /* 0x0000006500627202 */ /* 0x000fe20000000f00 */
[----:B------:R-:W-:Y:S05]  /*7d90*/  BRA `(.L_x_86) ;  /* 0x00000000004c7947 */ /* 0x000fea0003800000 */
.L_x_85:
        /* <DEDUP_REMOVED lines=19> */
.L_x_86:
[----:B------:R-:W-:Y:S05]  /*7ed0*/  BSYNC B0 ;  /* 0x0000000000007941 */ /* 0x000fea0003800000 */
.L_x_84:
        /* <DEDUP_REMOVED lines=9> */
[----:B------:R1:W4:Y:S01]  /*7f70*/  @P0 LDG.E.LTC128B.64 R82, desc[UR14][R8.64+0x100] ;  /* 0x0001000e08520981 */ /* 0x000322000c1e1b20 */
[----:B------:R-:W-:Y:S01]  /*7f80*/  IADD3 R4, P1, P0, R72, R90, R74 ;  /* 0x0000005a48047210 */ /* 0x000fe2000783e04a */
[----:B------:R-:W-:Y:S03]  /*7f90*/  BSSY B0, `(.L_x_87) ;  /* 0x000002b000007945 */ /* 0x000fe60003800000 */
[----:B------:R-:W-:Y:S02]  /*7fa0*/  IADD3 R4, P4, P3, -R70, R4, R72 ;  /* 0x0000000446047210 */ /* 0x000fe40007b9e148 */
[----:B------:R-:W-:-:S04]  /*7fb0*/  IADD3.X R5, R73, R93, R75, P1, P0 ;  /* 0x0000005d49057210 */ /* 0x000fc80000fe044b */
[----:B------:R-:W-:-:S04]  /*7fc0*/  IADD3.X R5, ~R71, R5, R73, P4, P3 ;  /* 0x0000000547057210 */ /* 0x000fc800027e6549 */
        /* <DEDUP_REMOVED lines=18> */
.L_x_88:
        /* <DEDUP_REMOVED lines=21> */
.L_x_89:
[----:B------:R-:W-:Y:S05]  /*8240*/  BSYNC B0 ;  /* 0x0000000000007941 */ /* 0x000fea0003800000 */
.L_x_87:
[--C-:B------:R-:W-:Y:S01]  /*8250*/  SHF.R.U64 R8, R4, 0x3, R9.reuse ;  /* 0x0000000304087819 */ /* 0x100fe20000001209 */
[----:B------:R-:W-:Y:S01]  /*8260*/  ULDC.64 UR4, c[0x0][0x210] ;  /* 0x0000840000047ab9 */ /* 0x000fe20000000a00 */
[----:B------:R-:W-:Y:S01]  /*8270*/  VIADD R4, R0, 0xa ;  /* 0x0000000a00047836 */ /* 0x000fe20000000000 */
[----:B------:R-:W-:Y:S02]  /*8280*/  ISETP.GE.AND P3, PT, R108, UR5, PT ;  /* 0x000000056c007c0c */ /* 0x000fe4000bf66270 */
[----:B------:R-:W-:Y:S02]  /*8290*/  ISETP.GE.U32.AND P4, PT, R5, R8, PT ;  /* 0x000000080500720c */ /* 0x000fe40003f86070 */
[----:B------:R-:W-:Y:S02]  /*82a0*/  ISETP.LT.AND P3, PT, R4, UR4, !P3 ;  /* 0x0000000404007c0c */ /* 0x000fe4000df61270 */
[----:B------:R-:W-:Y:S02]  /*82b0*/  SHF.R.U32.HI R9, RZ, 0x3, R9 ;  /* 0x00000003ff097819 */ /* 0x000fe40000011609 */
[----:B------:R-:W-:-:S02]  /*82c0*/  SHF.R.S32.HI R4, RZ, 0x1f, R5 ;  /* 0x0000001fff047819 */ /* 0x000fc40000011405 */
[----:B------:R-:W-:Y:S02]  /*82d0*/  IADD3 R8, P1, P0, R72, R90, R74 ;  /* 0x0000005a48087210 */ /* 0x000fe4000783e04a */
[----:B------:R-:W-:Y:S02]  /*82e0*/  ISETP.GE.U32.AND.EX P4, PT, R4, R9, P3, P4 ;  /* 0x000000090400720c */ /* 0x000fe40001f86140 */
[----:B------:R-:W-:Y:S02]  /*82f0*/  IADD3 R8, P3, R72, R8, RZ ;  /* 0x0000000848087210 */ /* 0x000fe40007f7e0ff */
[----:B------:R-:W-:-:S05]  /*8300*/  IADD3.X R9, R73, R93, R75, P1, P0 ;  /* 0x0000005d49097210 */ /* 0x000fca0000fe044b */
[----:B------:R-:W-:-:S05]  /*8310*/  IMAD.X R9, R73, 0x1, R9, P3 ;  /* 0x0000000149097824 */ /* 0x000fca00018e0609 */
        /* <DEDUP_REMOVED lines=14> */
.L_x_91:
        /* <DEDUP_REMOVED lines=19> */
.L_x_92:
[----:B------:R-:W-:Y:S05]  /*8530*/  BSYNC B0 ;  /* 0x0000000000007941 */ /* 0x000fea0003800000 */
.L_x_90:
        /* <DEDUP_REMOVED lines=10> */
[C---:B------:R-:W-:Y:S01]  /*85e0*/  IADD3 R4, P1, P0, R72.reuse, R90, R74 ;  /* 0x0000005a48047210 */ /* 0x040fe2000783e04a */
[----:B------:R-:W-:Y:S03]  /*85f0*/  BSSY B0, `(.L_x_93) ;  /* 0x000002d000007945 */ /* 0x000fe60003800000 */
[----:B------:R-:W-:Y:S02]  /*8600*/  IADD3 R4, P4, P3, R72, R4, R72 ;  /* 0x0000000448047210 */ /* 0x000fe40007b9e048 */
[C---:B------:R-:W-:Y:S02]  /*8610*/  IADD3.X R5, R73.reuse, R93, R75, P1, P0 ;  /* 0x0000005d49057210 */ /* 0x040fe40000fe044b */
[----:B------:R-:W-:Y:S02]  /*8620*/  IADD3 R4, P0, -R70, R4, RZ ;  /* 0x0000000446047210 */ /* 0x000fe40007f1e1ff */
[----:B------:R-:W-:-:S05]  /*8630*/  IADD3.X R5, R73, R5, R73, P4, P3 ;  /* 0x0000000549057210 */ /* 0x000fca00027e6449 */
        /* <DEDUP_REMOVED lines=19> */
.L_x_94:
        /* <DEDUP_REMOVED lines=21> */
.L_x_95:
[----:B------:R-:W-:Y:S05]  /*88c0*/  BSYNC B0 ;  /* 0x0000000000007941 */ /* 0x000fea0003800000 */
.L_x_93:
        /* <DEDUP_REMOVED lines=10> */
[----:B------:R-:W-:Y:S02]  /*8970*/  IADD3 R8, P4, P3, R72, R8, R72 ;  /* 0x0000000848087210 */ /* 0x000fe40007b9e048 */
[----:B------:R-:W-:-:S04]  /*8980*/  IADD3.X R9, R73, R93, R75, P1, P0 ;  /* 0x0000005d49097210 */ /* 0x000fc80000fe044b */
[----:B------:R-:W-:-:S05]  /*8990*/  IADD3.X R9, R73, R9, R73, P4, P3 ;  /* 0x0000000949097210 */ /* 0x000fca00027e6449 */
        /* <DEDUP_REMOVED lines=14> */
.L_x_97:
        /* <DEDUP_REMOVED lines=19> */
.L_x_98:
[----:B------:R-:W-:Y:S05]  /*8bb0*/  BSYNC B0 ;  /* 0x0000000000007941 */ /* 0x000fea0003800000 */
.L_x_96:
        /* <DEDUP_REMOVED lines=10> */
[----:B------:R-:W-:Y:S02]  /*8c60*/  MOV R2, R8 ;  /* 0x0000000800027202 */ /* 0x000fe40000000f00 */
[----:B------:R-:W-:-:S06]  /*8c70*/  MOV R3, R9 ;  /* 0x0000000900037202 */ /* 0x000fcc0000000f00 */
[----:B------:R-:W4:Y:S01]  /*8c80*/  LDG.E.LTC128B.64 R2, desc[UR14][R2.64+0x100] ;  /* 0x0001000e02027981 */ /* 0x000f22000c1e1b20 */
[----:B------:R-:W-:Y:S05]  /*8c90*/  BRA `(.L_x_99) ;  /* 0x00000000008c7947 */ /* 0x000fea0003800000 */
.L_x_74:
[----:B------:R-:W-:Y:S01]  /*8ca0*/  VIADD R10, R0, 0x9 ;  /* 0x00000009000a7836 */ /* 0x000fe20000000000 */
[----:B------:R-:W-:Y:S01]  /*8cb0*/  ISETP.GE.AND P5, PT, R108, UR7, PT ;  /* 0x000000076c007c0c */ /* 0x000fe2000bfa6270 */
[----:B------:R-:W-:Y:S01]  /*8cc0*/  VIADD R8, R0, 0x8 ;  /* 0x0000000800087836 */ /* 0x000fe20000000000 */
[----:B------:R-:W-:Y:S02]  /*8cd0*/  IADD3 R14, P0, R72, R4, RZ ;  /* 0x00000004480e7210 */ /* 0x000fe40007f1e0ff */
[----:B------:R-:W-:Y:S02]  /*8ce0*/  ISETP.LT.AND P4, PT, R10, UR6, !P5 ;  /* 0x000000060a007c0c */ /* 0x000fe4000ef81270 */
[----:B------:R-:W-:Y:S01]  /*8cf0*/  IADD3 R12, P3, R72, R14, RZ ;  /* 0x0000000e480c7210 */ /* 0x000fe20007f7e0ff */
[C---:B------:R-:W-:Y:S01]  /*8d00*/  IMAD.X R15, R73.reuse, 0x1, R5, P0 ;  /* 0x00000001490f7824 */ /* 0x040fe200000e0605 */
[----:B------:R-:W-:Y:S01]  /*8d10*/  ISETP.LT.AND P0, PT, R8, UR6, !P5 ;  /* 0x0000000608007c0c */ /* 0x000fe2000ef01270 */
[----:B------:R-:W-:Y:S01]  /*8d20*/  VIADD R11, R0, 0xa ;  /* 0x0000000a000b7836 */ /* 0x000fe20000000000 */
[----:B------:R-:W-:Y:S01]  /*8d30*/  ISETP.LT.AND P6, PT, R8, UR6, !P1 ;  /* 0x0000000608007c0c */ /* 0x000fe2000cfc1270 */
[----:B------:R-:W-:-:S06]  /*8d40*/  IMAD.X R13, R73, 0x1, R15, P3 ;  /* 0x00000001490d7824 */ /* 0x000fcc00018e060f */
[----:B------:R1:W4:Y:S01]  /*8d50*/  @P4 LDG.E.LTC128B.64 R84, desc[UR14][R14.64] ;  /* 0x0000000e0e544981 */ /* 0x000322000c1e1b20 */
[----:B------:R-:W-:Y:S01]  /*8d60*/  IADD3 R9, P4, R72, 0x100, RZ ;  /* 0x0000010048097810 */ /* 0x000fe20007f9e0ff */
[----:B------:R-:W-:Y:S02]  /*8d70*/  VIADD R94, R0, 0xb ;  /* 0x0000000b005e7836 */ /* 0x000fe40000000000 */
[----:B------:R-:W4:Y:S02]  /*8d80*/  @P0 LDG.E.LTC128B.64 R88, desc[UR14][R4.64] ;  /* 0x0000000e04580981 */ /* 0x000f24000c1e1b20 */
[----:B------:R-:W-:Y:S01]  /*8d90*/  IMAD.X R8, RZ, RZ, R73, P4 ;  /* 0x000000ffff087224 */ /* 0x000fe200020e0649 */
[----:B------:R-:W-:Y:S01]  /*8da0*/  ISETP.LT.AND P4, PT, R11, UR6, !P5 ;  /* 0x000000060b007c0c */ /* 0x000fe2000ef81270 */
[----:B------:R2:W4:Y:S01]  /*8db0*/  @P6 LDG.E.LTC128B.64 R86, desc[UR14][R4.64+0x100] ;  /* 0x0001000e04566981 */ /* 0x000522000c1e1b20 */
[----:B-1----:R-:W-:-:S11]  /*8dc0*/  IADD3 R14, P3, R9, R14, RZ ;  /* 0x0000000e090e7210 */ /* 0x002fd60007f7e0ff */
[----:B------:R1:W4:Y:S01]  /*8dd0*/  @P4 LDG.E.LTC128B.64 R80, desc[UR14][R12.64] ;  /* 0x0000000e0c504981 */ /* 0x000322000c1e1b20 */
[----:B------:R-:W-:Y:S01]  /*8de0*/  IMAD.X R15, R8, 0x1, R15, P3 ;  /* 0x00000001080f7824 */ /* 0x000fe200018e060f */
[----:B------:R-:W-:Y:S02]  /*8df0*/  ISETP.LT.AND P3, PT, R11, UR6, !P1 ;  /* 0x000000060b007c0c */ /* 0x000fe4000cf61270 */
[----:B------:R-:W-:Y:S02]  /*8e00*/  ISETP.LT.AND P0, PT, R10, UR6, !P1 ;  /* 0x000000060a007c0c */ /* 0x000fe4000cf01270 */
[C---:B------:R-:W-:Y:S02]  /*8e10*/  ISETP.LT.AND P5, PT, R94.reuse, UR6, !P5 ;  /* 0x000000065e007c0c */ /* 0x040fe4000efa1270 */
[----:B------:R-:W-:-:S07]  /*8e20*/  ISETP.LT.AND P6, PT, R94, UR6, !P1 ;  /* 0x000000065e007c0c */ /* 0x000fce000cfc1270 */
[----:B------:R3:W4:Y:S01]  /*8e30*/  @P3 LDG.E.LTC128B.64 R78, desc[UR14][R14.64] ;  /* 0x0000000e0e4e3981 */ /* 0x000722000c1e1b20 */
[----:B--2---:R-:W-:-:S05]  /*8e40*/  IADD3 R4, P3, R9, R4, RZ ;  /* 0x0000000409047210 */ /* 0x004fca0007f7e0ff */
[----:B------:R-:W-:Y:S01]  /*8e50*/  IMAD.X R5, R8, 0x1, R5, P3 ;  /* 0x0000000108057824 */ /* 0x000fe200018e0605 */
[----:B------:R-:W-:Y:S02]  /*8e60*/  IADD3 R10, P3, R12, R9, RZ ;  /* 0x000000090c0a7210 */ /* 0x000fe40007f7e0ff */
[----:B-1----:R-:W-:Y:S02]  /*8e70*/  IADD3 R12, P4, R72, R12, RZ ;  /* 0x0000000c480c7210 */ /* 0x002fe40007f9e0ff */
[----:B------:R3:W4:Y:S01]  /*8e80*/  @P0 LDG.E.LTC128B.64 R82, desc[UR14][R4.64] ;  /* 0x0000000e04520981 */ /* 0x000722000c1e1b20 */
[----:B------:R-:W-:Y:S02]  /*8e90*/  IMAD.X R11, R13, 0x1, R8, P3 ;  /* 0x000000010d0b7824 */ /* 0x000fe400018e0608 */
[----:B------:R-:W-:-:S03]  /*8ea0*/  IMAD.X R13, R73, 0x1, R13, P4 ;  /* 0x00000001490d7824 */ /* 0x000fc600020e060d */
[----:B------:R3:W4:Y:S04]  /*8eb0*/  @P6 LDG.E.LTC128B.64 R2, desc[UR14][R10.64] ;  /* 0x0000000e0a026981 */ /* 0x000728000c1e1b20 */
[----:B------:R3:W4:Y:S02]  /*8ec0*/  @P5 LDG.E.LTC128B.64 R76, desc[UR14][R12.64] ;  /* 0x0000000e0c4c5981 */ /* 0x000724000c1e1b20 */
.L_x_99:
[----:B------:R-:W-:Y:S05]  /*8ed0*/  BSYNC B1 ;  /* 0x0000000000017941 */ /* 0x000fea0003800000 */
.L_x_73:
[----:B------:R-:W-:Y:S01]  /*8ee0*/  BAR.SYNC.DEFER_BLOCKING 0x0 ;  /* 0x0000000000007b1d */ /* 0x000fe20000010000 */
[----:B---34-:R-:W-:Y:S02]  /*8ef0*/  MOV R4, R88 ;  /* 0x0000005800047202 */ /* 0x018fe40000000f00 */
[----:B------:R-:W-:-:S03]  /*8f00*/  MOV R5, R89 ;  /* 0x0000005900057202 */ /* 0x000fc60000000f00 */
[----:B------:R-:W-:Y:S01]  /*8f10*/  BSSY B1, `(.L_x_100) ;  /* 0x00001f1000017945 */ /* 0x000fe20003800000 */
[----:B------:R-:W-:-:S04]  /*8f20*/  DEPBAR.LE SB5, 0x8 ;  /* 0x0000d2000000791a */ /* 0x000fc80000000000 */
[----:B------:R-:W-:Y:S04]  /*8f30*/  STS.128 [R95], R32 ;  /* 0x000000205f007388 */ /* 0x000fe80000000c00 */
[----:B------:R-:W-:Y:S04]  /*8f40*/  STS.128 [R95+0x40], R28 ;  /* 0x0000401c5f007388 */ /* 0x000fe80000000c00 */
[----:B------:R-:W-:Y:S04]  /*8f50*/  STS.128 [R95+0x80], R24 ;  /* 0x000080185f007388 */ /* 0x000fe80000000c00 */
[----:B------:R-:W-:Y:S01]  /*8f60*/  STS.128 [R95+0xc0], R20 ;  /* 0x0000c0145f007388 */ /* 0x000fe20000000c00 */
[----:B------:R-:W-:Y:S06]  /*8f70*/  BAR.SYNC.DEFER_BLOCKING 0x0 ;  /* 0x0000000000007b1d */ /* 0x000fec0000010000 */
[----:B------:R-:W1:Y:S04]  /*8f80*/  LDS.64 R24, [R104+UR8] ;  /* 0x0000000868187984 */ /* 0x000e680008000a00 */
[----:B------:R-:W2:Y:S04]  /*8f90*/  LDS.64 R20, [R104+UR8+0x100] ;  /* 0x0001000868147984 */ /* 0x000ea80008000a00 */
[----:B------:R-:W3:Y:S04]  /*8fa0*/  LDS.64 R18, [R104+UR8+0x220] ;  /* 0x0002200868127984 */ /* 0x000ee80008000a00 */
[----:B------:R-:W3:Y:S04]  /*8fb0*/  LDS.64 R16, [R104+UR8+0x320] ;  /* 0x0003200868107984 */ /* 0x000ee80008000a00 */
[----:B------:R-:W3:Y:S04]  /*8fc0*/  LDS.64 R14, [R104+UR8+0x440] ;  /* 0x00044008680e7984 */ /* 0x000ee80008000a00 */
[----:B------:R-:W3:Y:S04]  /*8fd0*/  LDS.64 R12, [R104+UR8+0x540] ;  /* 0x00054008680c7984 */ /* 0x000ee80008000a00 */
[----:B------:R-:W3:Y:S04]  /*8fe0*/  LDS.64 R8, [R104+UR8+0x760] ;  /* 0x0007600868087984 */ /* 0x000ee80008000a00 */
[----:B------:R-:W3:Y:S01]  /*8ff0*/  LDS.64 R10, [R104+UR8+0x660] ;  /* 0x00066008680a7984 */ /* 0x000ee20008000a00 */
[----:B-1----:R-:W-:-:S02]  /*9000*/  DMUL R24, R24, R120 ;  /* 0x0000007818187228 */ /* 0x002fc40000000000 */
[----:B--2---:R-:W-:-:S06]  /*9010*/  DMUL R20, R20, R120 ;  /* 0x0000007814147228 */ /* 0x004fcc0000000000 */
[----:B------:R-:W-:Y:S01]  /*9020*/  DFMA R24, R4, R118, R24 ;  /* 0x000000760418722b */ /* 0x000fe20000000018 */
[----:B------:R-:W-:Y:S01]  /*9030*/  IMAD.MOV.U32 R4, RZ, RZ, R86 ;  /* 0x000000ffff047224 */ /* 0x000fe200078e0056 */
[----:B------:R-:W-:Y:S01]  /*9040*/  MOV R5, R87 ;  /* 0x0000005700057202 */ /* 0x000fe20000000f00 */
[-C--:B---3--:R-:W-:Y:S02]  /*9050*/  DMUL R18, R18, R120.reuse ;  /* 0x0000007812127228 */ /* 0x088fe40000000000 */
[-C--:B------:R-:W-:Y:S02]  /*9060*/  DMUL R16, R16, R120.reuse ;  /* 0x0000007810107228 */ /* 0x080fe40000000000 */
[----:B------:R-:W-:Y:S02]  /*9070*/  DMUL R14, R14, R120 ;  /* 0x000000780e0e7228 */ /* 0x000fe40000000000 */
[----:B------:R-:W-:Y:S01]  /*9080*/  DFMA R20, R4, R118, R20 ;  /* 0x000000760414722b */ /* 0x000fe20000000014 */
[----:B------:R-:W-:Y:S01]  /*9090*/  IMAD.MOV.U32 R4, RZ, RZ, R84 ;  /* 0x000000ffff047224 */ /* 0x000fe200078e0054 */
[----:B------:R-:W-:Y:S01]  /*90a0*/  MOV R5, R85 ;  /* 0x0000005500057202 */ /* 0x000fe20000000f00 */
[----:B------:R-:W-:-:S02]  /*90b0*/  DMUL R12, R12, R120 ;  /* 0x000000780c0c7228 */ /* 0x000fc40000000000 */
[----:B------:R-:W-:-:S03]  /*90c0*/  DMUL R8, R8, R120 ;  /* 0x0000007808087228 */ /* 0x000fc60000000000 */
[----:B------:R-:W-:Y:S01]  /*90d0*/  DFMA R18, R4, R118, R18 ;  /* 0x000000760412722b */ /* 0x000fe20000000012 */
[----:B------:R-:W-:Y:S01]  /*90e0*/  IMAD.MOV.U32 R4, RZ, RZ, R82 ;  /* 0x000000ffff047224 */ /* 0x000fe200078e0052 */
[----:B------:R-:W-:Y:S01]  /*90f0*/  MOV R5, R83 ;  /* 0x0000005300057202 */ /* 0x000fe20000000f00 */
[----:B------:R-:W-:Y:S02]  /*9100*/  DMUL R10, R10, R120 ;  /* 0x000000780a0a7228 */ /* 0x000fe40000000000 */
[----:B------:R-:W-:-:S03]  /*9110*/  DFMA R8, R2, R118, R8 ;  /* 0x000000760208722b */ /* 0x000fc60000000008 */
[----:B------:R-:W-:Y:S01]  /*9120*/  DFMA R16, R4, R118, R16 ;  /* 0x000000760410722b */ /* 0x000fe20000000010 */
[----:B------:R-:W-:Y:S01]  /*9130*/  IMAD.MOV.U32 R4, RZ, RZ, R80 ;  /* 0x000000ffff047224 */ /* 0x000fe200078e0050 */
[----:B------:R-:W-:-:S06]  /*9140*/  MOV R5, R81 ;  /* 0x0000005100057202 */ /* 0x000fcc0000000f00 */
[----:B------:R-:W-:Y:S01]  /*9150*/  DFMA R14, R4, R118, R14 ;  /* 0x00000076040e722b */ /* 0x000fe2000000000e */
[----:B------:R-:W-:Y:S01]  /*9160*/  IMAD.MOV.U32 R4, RZ, RZ, R78 ;  /* 0x000000ffff047224 */ /* 0x000fe200078e004e */
[----:B------:R-:W-:-:S06]  /*9170*/  MOV R5, R79 ;  /* 0x0000004f00057202 */ /* 0x000fcc0000000f00 */
[----:B------:R-:W-:Y:S01]  /*9180*/  DFMA R12, R4, R118, R12 ;  /* 0x00000076040c722b */ /* 0x000fe2000000000c */
[----:B------:R-:W-:Y:S01]  /*9190*/  IMAD.MOV.U32 R4, RZ, RZ, R76 ;  /* 0x000000ffff047224 */ /* 0x000fe200078e004c */
[----:B------:R-:W-:-:S06]  /*91a0*/  MOV R5, R77 ;  /* 0x0000004d00057202 */ /* 0x000fcc0000000f00 */
[----:B------:R-:W-:Y:S01]  /*91b0*/  DFMA R10, R4, R118, R10 ;  /* 0x00000076040a722b */ /* 0x000fe2000000000a */
[----:B------:R-:W-:Y:S01]  /*91c0*/  VIADD R4, R0, 0x10 ;  /* 0x0000001000047836 */ /* 0x000fe20000000000 */
[----:B------:R-:W-:Y:S09]  /*91d0*/  @P2 BRA `(.L_x_101) ;  /* 0x0000001800882947 */ /* 0x000ff20003800000 */
[----:B------:R-:W-:Y:S01]  /*91e0*/  IADD3 R26, P0, -R68, R6, RZ ;  /* 0x00000006441a7210 */ /* 0x000fe20007f1e1ff */
[----:B------:R-:W-:Y:S01]  /*91f0*/  ULDC UR4, c[0x0][0x2b4] ;  /* 0x0000ad0000047ab9 */ /* 0x000fe20000000800 */
[----:B------:R-:W-:Y:S01]  /*9200*/  BSSY B0, `(.L_x_102) ;  /* 0x000002f000007945 */ /* 0x000fe20003800000 */
[----:B------:R-:W-:Y:S02]  /*9210*/  IMAD.U32 R29, RZ, RZ, UR4 ;  /* 0x00000004ff1d7e24 */ /* 0x000fe4000f8e00ff */
[----:B------:R-:W-:-:S05]  /*9220*/  IMAD.X R27, R7, 0x1, ~R69, P0 ;  /* 0x00000001071b7824 */ /* 0x000fca00000e0e45 */
        /* <DEDUP_REMOVED lines=10> */
[-C--:B------:R-:W-:Y:S01]  /*92d0*/  IADD3 R5, P0, RZ, -R94.reuse, RZ ;  /* 0x8000005eff057210 */ /* 0x080fe20007f1e0ff */
[----:B------:R-:W-:Y:S01]  /*92e0*/  ULDC.64 UR4, c[0x0][0x2b0] ;  /* 0x0000ac0000047ab9 */ /* 0x000fe20000000a00 */
[----:B------:R-:W-:Y:S02]  /*92f0*/  MOV R23, R94 ;  /* 0x0000005e00177202 */ /* 0x000fe40000000f00 */
[----:B------:R-:W-:Y:S02]  /*9300*/  IADD3.X R22, RZ, ~R96, RZ, P0, !PT ;  /* 0x80000060ff167210 */ /* 0x000fe400007fe4ff */
[----:B------:R-:W-:Y:S02]  /*9310*/  MOV R28, UR4 ;  /* 0x00000004001c7c02 */ /* 0x000fe40008000f00 */
[----:B------:R-:W-:-:S03]  /*9320*/  MOV R29, UR5 ;  /* 0x00000005001d7c02 */ /* 0x000fc60008000f00 */
[-C--:B------:R-:W-:Y:S02]  /*9330*/  IMAD R22, R22, R28.reuse, RZ ;  /* 0x0000001c16167224 */ /* 0x080fe400078e02ff */
[----:B------:R-:W-:-:S04]  /*9340*/  IMAD.WIDE.U32 R30, R5, R28, R26 ;  /* 0x0000001c051e7225 */ /* 0x000fc800078e001a */
[----:B------:R-:W-:-:S05]  /*9350*/  IMAD R5, R5, R29, R22 ;  /* 0x0000001d05057224 */ /* 0x000fca00078e0216 */
[----:B------:R-:W-:Y:S01]  /*9360*/  IADD3 R22, R5, R31, RZ ;  /* 0x0000001f05167210 */ /* 0x000fe20007ffe0ff */
[----:B------:R-:W-:Y:S05]  /*9370*/  BRA `(.L_x_104) ;  /* 0x00000000005c7947 */ /* 0x000fea0003800000 */
.L_x_103:
[----:B------:R-:W-:Y:S01]  /*9380*/  ULDC UR4, c[0x0][0x2b0] ;  /* 0x0000ac0000047ab9 */ /* 0x000fe20000000800 */
[----:B------:R-:W-:Y:S01]  /*9390*/  IMAD.MOV.U32 R30, RZ, RZ, RZ ;  /* 0x000000ffff1e7224 */ /* 0x000fe200078e00ff */
[----:B------:R-:W-:Y:S02]  /*93a0*/  MOV R28, UR4 ;  /* 0x00000004001c7c02 */ /* 0x000fe40008000f00 */
[----:B------:R-:W-:Y:S02]  /*93b0*/  MOV R22, RZ ;  /* 0x000000ff00167202 */ /* 0x000fe40000000f00 */
        /* <DEDUP_REMOVED lines=19> */
.L_x_104:
[----:B------:R-:W-:Y:S05]  /*94f0*/  BSYNC B0 ;  /* 0x0000000000007941 */ /* 0x000fea0003800000 */
.L_x_102:
[--C-:B------:R-:W-:Y:S01]  /*9500*/  SHF.R.U64 R30, R30, 0x3, R22.reuse ;  /* 0x000000031e1e7819 */ /* 0x100fe20000001216 */
[----:B------:R-:W-:Y:S01]  /*9510*/  ULDC.64 UR4, c[0x0][0x210] ;  /* 0x0000840000047ab9 */ /* 0x000fe20000000a00 */
[----:B------:R-:W-:Y:S01]  /*9520*/  VIADD R5, R0, 0x8 ;  /* 0x0000000800057836 */ /* 0x000fe20000000000 */
[----:B------:R-:W-:Y:S01]  /*9530*/  ISETP.GE.AND P1, PT, R108, UR5, PT ;  /* 0x000000056c007c0c */ /* 0x000fe2000bf26270 */
[----:B------:R-:W-:Y:S01]  /*9540*/  BSSY B0, `(.L_x_105) ;  /* 0x0000028000007945 */ /* 0x000fe20003800000 */
[----:B------:R-:W-:Y:S02]  /*9550*/  ISETP.GE.U32.AND P3, PT, R23, R30, PT ;  /* 0x0000001e1700720c */ /* 0x000fe40003f66070 */
[----:B------:R-:W-:Y:S02]  /*9560*/  SHF.R.U32.HI R30, RZ, 0x3, R22 ;  /* 0x00000003ff1e7819 */ /* 0x000fe40000011616 */
        /* <DEDUP_REMOVED lines=10> */
[----:B------:R-:W-:Y:S01]  /*9610*/  IMAD.MOV.U32 R101, RZ, RZ, R26 ;  /* 0x000000ffff657224 */ /* 0x000fe200078e001a */
[----:B------:R-:W-:Y:S01]  /*9620*/  MOV R99, UR5 ;  /* 0x0000000500637c02 */ /* 0x000fe20008000f00 */
[----:B------:R-:W-:Y:S01]  /*9630*/  IMAD.U32 R98, RZ, RZ, UR4 ;  /* 0x00000004ff627e24 */ /* 0x000fe2000f8e00ff */
[----:B------:R-:W-:Y:S02]  /*9640*/  MOV R97, 0x9660 ;  /* 0x0000966000617802 */ /* 0x000fe40000000f00 */
[----:B-1---5:R-:W-:Y:S05]  /*9650*/  CALL.REL.NOINC `($__internal_1_$__cuda_sm20_rem_u64) ;  /* 0x0000010c00587944 */ /* 0x022fea0003c00000 */
[----:B------:R-:W-:Y:S02]  /*9660*/  MOV R99, R98 ;  /* 0x0000006200637202 */ /* 0x000fe40000000f00 */
[----:B------:R-:W-:Y:S01]  /*9670*/  MOV R98, R101 ;  /* 0x0000006500627202 */ /* 0x000fe20000000f00 */
[----:B------:R-:W-:Y:S05]  /*9680*/  BRA `(.L_x_107) ;  /* 0x00000000004c7947 */ /* 0x000fea0003800000 */
.L_x_106:
[----:B-1----:R-:W1:Y:S01]  /*9690*/  I2F.U32.RP R24, R28 ;  /* 0x0000001c00187306 */ /* 0x002e620000209000 */
        /* <DEDUP_REMOVED lines=18> */
.L_x_107:
[----:B------:R-:W-:Y:S05]  /*97c0*/  BSYNC B0 ;  /* 0x0000000000007941 */ /* 0x000fea0003800000 */
.L_x_105:
[----:B------:R-:W-:Y:S01]  /*97d0*/  VIADD R24, R108, 0x20 ;  /* 0x000000206c187836 */ /* 0x000fe20000000000 */
[----:B------:R-:W-:Y:S01]  /*97e0*/  ULDC.64 UR4, c[0x0][0x210] ;  /* 0x0000840000047ab9 */ /* 0x000fe20000000a00 */
[--C-:B------:R-:W-:Y:S01]  /*97f0*/  SHF.R.U64 R25, R98, 0x3, R99.reuse ;  /* 0x0000000362197819 */ /* 0x100fe20000001263 */
[----:B------:R-:W-:Y:S02]  /*9800*/  BSSY B0, `(.L_x_108) ;  /* 0x000003a000007945 */ /* 0x000fe40003800000 */
[----:B------:R-:W-:Y:S02]  /*9810*/  ISETP.GE.AND P0, PT, R24, UR5, PT ;  /* 0x0000000518007c0c */ /* 0x000fe4000bf06270 */
[----:B------:R-:W-:Y:S02]  /*9820*/  SHF.R.U32.HI R24, RZ, 0x3, R99 ;  /* 0x00000003ff187819 */ /* 0x000fe40000011663 */
[----:B------:R-:W-:Y:S02]  /*9830*/  ISETP.GE.U32.AND P3, PT, R23, R25, PT ;  /* 0x000000191700720c */ /* 0x000fe40003f66070 */
[----:B------:R-:W-:Y:S01]  /*9840*/  ISETP.LT.AND P4, PT, R5, UR4, !P0 ;  /* 0x0000000405007c0c */ /* 0x000fe2000c781270 */
[----:B------:R-:W-:-:S03]  /*9850*/  ULDC.64 UR4, c[0x0][0x2b8] ;  /* 0x0000ae0000047ab9 */ /* 0x000fc60000000a00 */
[----:B------:R-:W-:Y:S02]  /*9860*/  ISETP.GE.U32.AND.EX P4, PT, R22, R24, P4, P3 ;  /* 0x000000181600720c */ /* 0x000fe40002786130 */
[----:B------:R-:W-:Y:S01]  /*9870*/  IADD3 R22, P3, R6, UR4, RZ ;  /* 0x0000000406167c10 */ /* 0x000fe2000ff7e0ff */
[----:B------:R-:W-:Y:S02]  /*9880*/  ULDC UR4, c[0x0][0x2b4] ;  /* 0x0000ad0000047ab9 */ /* 0x000fe40000000800 */
[----:B------:R-:W-:Y:S01]  /*9890*/  IMAD.U32 R27, RZ, RZ, UR4 ;  /* 0x00000004ff1b7e24 */ /* 0x000fe2000f8e00ff */
[----:B------:R-:W-:Y:S02]  /*98a0*/  IADD3.X R23, R7, UR5, RZ, P3, !PT ;  /* 0x0000000507177c10 */ /* 0x000fe40009ffe4ff */
[----:B------:R-:W-:-:S05]  /*98b0*/  IADD3 R24, P3, -R68, R22, RZ ;  /* 0x0000001644187210 */ /* 0x000fca0007f7e1ff */
[----:B------:R-:W-:Y:S01]  /*98c0*/  IMAD.X R25, R23, 0x1, ~R69, P3 ;  /* 0x0000000117197824 */ /* 0x000fe200018e0e45 */
[----:B------:R1:W-:Y:S04]  /*98d0*/  @P4 STG.E.64 desc[UR14][R6.64+0x100], R20 ;  /* 0x0001001406004986 */ /* 0x0003e8000c101b0e */
        /* <DEDUP_REMOVED lines=21> */
.L_x_109:
[----:B------:R-:W-:Y:S01]  /*9a30*/  ULDC UR4, c[0x0][0x2b0] ;  /* 0x0000ac0000047ab9 */ /* 0x000fe20000000800 */
[----:B------:R-:W-:Y:S01]  /*9a40*/  IMAD.MOV.U32 R28, RZ, RZ, RZ ;  /* 0x000000ffff1c7224 */ /* 0x000fe200078e00ff */
[----:B------:R-:W-:Y:S02]  /*9a50*/  MOV R26, UR4 ;  /* 0x00000004001a7c02 */ /* 0x000fe40008000f00 */
[----:B-1----:R-:W-:Y:S02]  /*9a60*/  MOV R20, RZ ;  /* 0x000000ff00147202 */ /* 0x002fe40000000f00 */
        /* <DEDUP_REMOVED lines=19> */
.L_x_110:
[----:B------:R-:W-:Y:S05]  /*9ba0*/  BSYNC B0 ;  /* 0x0000000000007941 */ /* 0x000fea0003800000 */
.L_x_108:
[--C-:B------:R-:W-:Y:S01]  /*9bb0*/  SHF.R.U64 R28, R28, 0x3, R20.reuse ;  /* 0x000000031c1c7819 */ /* 0x100fe20000001214 */
[----:B------:R-:W-:Y:S01]  /*9bc0*/  VIADD R5, R0, 0x9 ;  /* 0x0000000900057836 */ /* 0x000fe20000000000 */
[----:B------:R-:W-:Y:S01]  /*9bd0*/  ULDC UR4, c[0x0][0x210] ;  /* 0x0000840000047ab9 */ /* 0x000fe20000000800 */
[----:B------:R-:W-:Y:S01]  /*9be0*/  BSSY B0, `(.L_x_111) ;  /* 0x0000028000007945 */ /* 0x000fe20003800000 */
[----:B------:R-:W-:Y:S02]  /*9bf0*/  ISETP.GE.U32.AND P4, PT, R21, R28, PT ;  /* 0x0000001c1500720c */ /* 0x000fe40003f86070 */
[----:B------:R-:W-:Y:S02]  /*9c00*/  SHF.R.U32.HI R28, RZ, 0x3, R20 ;  /* 0x00000003ff1c7819 */ /* 0x000fe40000011614 */
[----:B------:R-:W-:Y:S02]  /*9c10*/  SHF.R.S32.HI R20, RZ, 0x1f, R21 ;  /* 0x0000001fff147819 */ /* 0x000fe40000011415 */
[----:B------:R-:W-:-:S04]  /*9c20*/  ISETP.LT.AND P3, PT, R5, UR4, !P1 ;  /* 0x0000000405007c0c */ /* 0x000fc8000cf61270 */
        /* <DEDUP_REMOVED lines=16> */
.L_x_112:
        /* <DEDUP_REMOVED lines=19> */
.L_x_113:
[----:B------:R-:W-:Y:S05]  /*9e60*/  BSYNC B0 ;  /* 0x0000000000007941 */ /* 0x000fea0003800000 */
.L_x_111:
[--C-:B------:R-:W-:Y:S01]  /*9e70*/  SHF.R.U64 R19, R98, 0x3, R99.reuse ;  /* 0x0000000362137819 */ /* 0x100fe20000001263 */
[----:B------:R-:W-:Y:S01]  /*9e80*/  ULDC UR4, c[0x0][0x210] ;  /* 0x0000840000047ab9 */ /* 0x000fe20000000800 */
[----:B------:R-:W-:Y:S01]  /*9e90*/  SHF.R.U32.HI R18, RZ, 0x3, R99 ;  /* 0x00000003ff127819 */ /* 0x000fe20000011663 */
[----:B------:R-:W-:Y:S01]  /*9ea0*/  BSSY B0, `(.L_x_114) ;  /* 0x0000038000007945 */ /* 0x000fe20003800000 */
[----:B------:R-:W-:Y:S02]  /*9eb0*/  ISETP.GE.U32.AND P3, PT, R21, R19, PT ;  /* 0x000000131500720c */ /* 0x000fe40003f66070 */
[----:B------:R-:W-:Y:S01]  /*9ec0*/  ISETP.LT.AND P4, PT, R5, UR4, !P0 ;  /* 0x0000000405007c0c */ /* 0x000fe2000c781270 */
[----:B------:R-:W-:-:S03]  /*9ed0*/  ULDC.64 UR4, c[0x0][0x2b8] ;  /* 0x0000ae0000047ab9 */ /* 0x000fc60000000a00 */
[----:B------:R-:W-:Y:S02]  /*9ee0*/  ISETP.GE.U32.AND.EX P4, PT, R20, R18, P4, P3 ;  /* 0x000000121400720c */ /* 0x000fe40002786130 */
[----:B------:R-:W-:Y:S01]  /*9ef0*/  IADD3 R18, P3, R22, UR4, RZ ;  /* 0x0000000416127c10 */ /* 0x000fe2000ff7e0ff */
[----:B------:R-:W-:-:S03]  /*9f00*/  ULDC UR4, c[0x0][0x2b4] ;  /* 0x0000ad0000047ab9 */ /* 0x000fc60000000800 */
[----:B------:R-:W-:Y:S02]  /*9f10*/  IADD3.X R19, R23, UR5, RZ, P3, !PT ;  /* 0x0000000517137c10 */ /* 0x000fe40009ffe4ff */
[----:B------:R-:W-:-:S05]  /*9f20*/  IADD3 R20, P3, -R68, R18, RZ ;  /* 0x0000001244147210 */ /* 0x000fca0007f7e1ff */
[----:B------:R1:W-:Y:S01]  /*9f30*/  @P4 STG.E.64 desc[UR14][R22.64+0x100], R16 ;  /* 0x0001001016004986 */ /* 0x0003e2000c101b0e */
[----:B------:R-:W-:Y:S02]  /*9f40*/  IMAD.X R21, R19, 0x1, ~R69, P3 ;  /* 0x0000000113157824 */ /* 0x000fe400018e0e45 */
[----:B-1----:R-:W-:-:S05]  /*9f50*/  IMAD.U32 R23, RZ, RZ, UR4 ;  /* 0x00000004ff177e24 */ /* 0x002fca000f8e00ff */
        /* <DEDUP_REMOVED lines=21> */
.L_x_115:
        /* <DEDUP_REMOVED lines=23> */
.L_x_116:
[----:B------:R-:W-:Y:S05]  /*a220*/  BSYNC B0 ;  /* 0x0000000000007941 */ /* 0x000fea0003800000 */
.L_x_114:
        /* <DEDUP_REMOVED lines=24> */
.L_x_118:
        /* <DEDUP_REMOVED lines=19> */
.L_x_119:
[----:B------:R-:W-:Y:S05]  /*a4e0*/  BSYNC B0 ;  /* 0x0000000000007941 */ /* 0x000fea0003800000 */
.L_x_117:
        /* <DEDUP_REMOVED lines=36> */
.L_x_121:
        /* <DEDUP_REMOVED lines=23> */
.L_x_122:
[----:B------:R-:W-:Y:S05]  /*a8a0*/  BSYNC B0 ;  /* 0x0000000000007941 */ /* 0x000fea0003800000 */
.L_x_120:
        /* <DEDUP_REMOVED lines=24> */
.L_x_124:
        /* <DEDUP_REMOVED lines=19> */
.L_x_125:
[----:B------:R-:W-:Y:S05]  /*ab60*/  BSYNC B0 ;  /* 0x0000000000007941 */ /* 0x000fea0003800000 */
.L_x_123:
[--C-:B------:R-:W-:Y:S01]  /*ab70*/  SHF.R.U64 R11, R98, 0x3, R99.reuse ;  /* 0x00000003620b7819 */ /* 0x100fe20000001263 */
[----:B------:R-:W-:Y:S01]  /*ab80*/  ULDC UR6, c[0x0][0x210] ;  /* 0x0000840000067ab9 */ /* 0x000fe20000000800 */
[----:B------:R-:W-:Y:S02]  /*ab90*/  SHF.R.U32.HI R10, RZ, 0x3, R99 ;  /* 0x00000003ff0a7819 */ /* 0x000fe40000011663 */
[----:B------:R-:W-:Y:S02]  /*aba0*/  ISETP.GE.U32.AND P1, PT, R13, R11, PT ;  /* 0x0000000b0d00720c */ /* 0x000fe40003f26070 */
[----:B------:R-:W-:-:S04]  /*abb0*/  ISETP.LT.AND P0, PT, R5, UR6, !P0 ;  /* 0x0000000605007c0c */ /* 0x000fc8000c701270 */
[----:B------:R-:W-:-:S13]  /*abc0*/  ISETP.GE.U32.AND.EX P0, PT, R12, R10, P0, P1 ;  /* 0x0000000a0c00720c */ /* 0x000fda0000706110 */
[----:B------:R-:W-:Y:S05]  /*abd0*/  @!P0 BRA `(.L_x_126) ;  /* 0x0000000000908947 */ /* 0x000fea0003800000 */
[----:B------:R2:W-:Y:S01]  /*abe0*/  STG.E.64 desc[UR14][R14.64+0x100], R8 ;  /* 0x000100080e007986 */ /* 0x0005e2000c101b0e */
[----:B------:R-:W-:Y:S05]  /*abf0*/  BRA `(.L_x_126) ;  /* 0x0000000000887947 */ /* 0x000fea0003800000 */
.L_x_101:
[----:B------:R-:W-:Y:S01]  /*ac00*/  VIADD R5, R0, 0x8 ;  /* 0x0000000800057836 */ /* 0x000fe20000000000 */
[----:B------:R-:W-:Y:S01]  /*ac10*/  ISETP.GE.AND P0, PT, R108, UR7, PT ;  /* 0x000000076c007c0c */ /* 0x000fe2000bf06270 */
[----:B------:R-:W-:Y:S02]  /*ac20*/  ULDC.64 UR4, c[0x0][0x2b8] ;  /* 0x0000ae0000047ab9 */ /* 0x000fe40000000a00 */
[----:B------:R-:W-:Y:S01]  /*ac30*/  UIADD3 UR9, UP0, UR4, 0x100, URZ ;  /* 0x0000010004097890 */ /* 0x000fe2000ff1e03f */
[C---:B------:R-:W-:Y:S02]  /*ac40*/  ISETP.LT.AND P4, PT, R5.reuse, UR6, !P0 ;  /* 0x0000000605007c0c */ /* 0x040fe4000c781270 */
[----:B------:R-:W-:Y:S01]  /*ac50*/  ISETP.LT.AND P3, PT, R5, UR6, !P1 ;  /* 0x0000000605007c0c */ /* 0x000fe2000cf61270 */
[----:B------:R-:W-:Y:S01]  /*ac60*/  VIADD R5, R0, 0x9 ;  /* 0x0000000900057836 */ /* 0x000fe20000000000 */
[----:B------:R-:W-:-:S04]  /*ac70*/  UIADD3.X UR7, URZ, UR5, URZ, UP0, !UPT ;  /* 0x000000053f077290 */ /* 0x000fc800087fe43f */
[----:B------:R-:W-:-:S05]  /*ac80*/  ISETP.LT.AND P5, PT, R5, UR6, !P0 ;  /* 0x0000000605007c0c */ /* 0x000fca000c7a1270 */
[----:B------:R-:W-:Y:S01]  /*ac90*/  @P4 STG.E.64 desc[UR14][R6.64], R24 ;  /* 0x0000001806004986 */ /* 0x000fe2000c101b0e */
[----:B------:R-:W-:Y:S01]  /*aca0*/  ISETP.LT.AND P4, PT, R5, UR6, !P1 ;  /* 0x0000000605007c0c */ /* 0x000fe2000cf81270 */
[----:B------:R-:W-:Y:S02]  /*acb0*/  VIADD R5, R0, 0xa ;  /* 0x0000000a00057836 */ /* 0x000fe40000000000 */
[----:B------:R1:W-:Y:S03]  /*acc0*/  @P3 STG.E.64 desc[UR14][R6.64+0x100], R20 ;  /* 0x0001001406003986 */ /* 0x0003e6000c101b0e */
[----:B------:R-:W-:Y:S02]  /*acd0*/  ISETP.LT.AND P1, PT, R5, UR6, !P1 ;  /* 0x0000000605007c0c */ /* 0x000fe4000cf21270 */
[----:B-1----:R-:W-:-:S04]  /*ace0*/  IADD3 R20, P3, R6, UR4, RZ ;  /* 0x0000000406147c10 */ /* 0x002fc8000ff7e0ff */
        /* <DEDUP_REMOVED lines=8> */
[----:B------:R-:W-:Y:S02]  /*ad70*/  IADD3.X R19, R21, UR7, RZ, P4, !PT ;  /* 0x0000000715137c10 */ /* 0x000fe4000a7fe4ff */
[----:B--2---:R-:W-:-:S04]  /*ad80*/  IADD3 R16, P5, R20, UR4, RZ ;  /* 0x0000000414107c10 */ /* 0x004fc8000ffbe0ff */
[----:B------:R-:W-:Y:S02]  /*ad90*/  IADD3.X R17, R21, UR5, RZ, P5, !PT ;  /* 0x0000000515117c10 */ /* 0x000fe4000affe4ff */
[C---:B------:R-:W-:Y:S02]  /*ada0*/  IADD3 R22, P5, R16.reuse, UR4, RZ ;  /* 0x0000000410167c10 */ /* 0x040fe4000ffbe0ff */
[----:B------:R-:W-:Y:S01]  /*adb0*/  IADD3 R20, P4, R16, UR9, RZ ;  /* 0x0000000910147c10 */ /* 0x000fe2000ff9e0ff */
[----:B------:R1:W-:Y:S01]  /*adc0*/  @P3 STG.E.64 desc[UR14][R16.64], R14 ;  /* 0x0000000e10003986 */ /* 0x0003e2000c101b0e */
[C---:B------:R-:W-:Y:S02]  /*add0*/  IADD3.X R23, R17.reuse, UR5, RZ, P5, !PT ;  /* 0x0000000511177c10 */ /* 0x040fe4000affe4ff */
[----:B------:R-:W-:Y:S01]  /*ade0*/  IADD3.X R21, R17, UR7, RZ, P4, !PT ;  /* 0x0000000711157c10 */ /* 0x000fe2000a7fe4ff */
[----:B------:R1:W-:Y:S04]  /*adf0*/  @P1 STG.E.64 desc[UR14][R18.64], R12 ;  /* 0x0000000c12001986 */ /* 0x0003e8000c101b0e */
[----:B------:R1:W-:Y:S04]  /*ae00*/  @P0 STG.E.64 desc[UR14][R22.64], R10 ;  /* 0x0000000a16000986 */ /* 0x0003e8000c101b0e */
[----:B------:R1:W-:Y:S02]  /*ae10*/  @P6 STG.E.64 desc[UR14][R20.64], R8 ;  /* 0x0000000814006986 */ /* 0x0003e4000c101b0e */
.L_x_126:
[----:B------:R-:W-:Y:S05]  /*ae20*/  BSYNC B1 ;  /* 0x0000000000017941 */ /* 0x000fea0003800000 */
.L_x_100:
[----:B------:R-:W-:Y:S01]  /*ae30*/  ULDC.64 UR4, c[0x0][0x2d0] ;  /* 0x0000b40000047ab9 */ /* 0x000fe20000000a00 */
[----:B-12---:R-:W-:Y:S01]  /*ae40*/  LEA R8, P1, R74, R90, 0x1 ;  /* 0x0000005a4a087211 */ /* 0x006fe200078208ff */
[----:B------:R-:W-:Y:S01]  /*ae50*/  BSSY B1, `(.L_x_127) ;  /* 0x00001aa000017945 */ /* 0x000fe20003800000 */
[----:B------:R-:W-:Y:S02]  /*ae60*/  IADD3 R6, P0, R6, UR4, RZ ;  /* 0x0000000406067c10 */ /* 0x000fe4000ff1e0ff */
[----:B------:R-:W-:Y:S02]  /*ae70*/  LEA.HI.X R9, R74, R93, R75, 0x1, P1 ;  /* 0x0000005d4a097211 */ /* 0x000fe400008f0c4b */
        /* <DEDUP_REMOVED lines=17> */
[----:B------:R-:W-:Y:S01]  /*af90*/  IMAD R10, R10, R92, RZ ;  /* 0x0000005c0a0a7224 */ /* 0x000fe200078e02ff */
[----:B------:R-:W-:-:S03]  /*afa0*/  MOV R11, R14 ;  /* 0x0000000e000b7202 */ /* 0x000fc60000000f00 */
[----:B------:R-:W-:Y:S01]  /*afb0*/  IMAD R5, R91, R5, R10 ;  /* 0x000000055b057224 */ /* 0x000fe200078e020a */
[----:B------:R-:W-:-:S04]  /*afc0*/  MOV R10, R94 ;  /* 0x0000005e000a7202 */ /* 0x000fc80000000f00 */
[----:B------:R-:W-:Y:S01]  /*afd0*/  IADD3 R5, R5, R15, RZ ;  /* 0x0000000f05057210 */ /* 0x000fe20007ffe0ff */
[----:B------:R-:W-:Y:S05]  /*afe0*/  BRA `(.L_x_131) ;  /* 0x0000000000547947 */ /* 0x000fea0003800000 */
.L_x_130:
        /* <DEDUP_REMOVED lines=21> */
.L_x_131:
[----:B------:R-:W-:Y:S05]  /*b140*/  BSYNC B0 ;  /* 0x0000000000007941 */ /* 0x000fea0003800000 */
.L_x_129:
[----:B------:R-:W-:Y:S01]  /*b150*/  ULDC.64 UR4, c[0x0][0x210] ;  /* 0x0000840000047ab9 */ /* 0x000fe20000000a00 */
[--C-:B------:R-:W-:Y:S02]  /*b160*/  SHF.R.U64 R14, R11, 0x3, R5.reuse ;  /* 0x000000030b0e7819 */ /* 0x100fe40000001205 */
[----:B------:R-:W-:Y:S02]  /*b170*/  ISETP.GE.AND P1, PT, R108, UR5, PT ;  /* 0x000000056c007c0c */ /* 0x000fe4000bf26270 */
[----:B------:R-:W-:Y:S02]  /*b180*/  SHF.R.U32.HI R11, RZ, 0x3, R5 ;  /* 0x00000003ff0b7819 */ /* 0x000fe40000011605 */
[----:B------:R-:W-:Y:S02]  /*b190*/  ISETP.GE.U32.AND P0, PT, R10, R14, PT ;  /* 0x0000000e0a00720c */ /* 0x000fe40003f06070 */
[----:B------:R-:W-:Y:S02]  /*b1a0*/  ISETP.LT.AND P3, PT, R4, UR4, !P1 ;  /* 0x0000000404007c0c */ /* 0x000fe4000cf61270 */
[----:B------:R-:W-:-:S04]  /*b1b0*/  SHF.R.S32.HI R5, RZ, 0x1f, R10 ;  /* 0x0000001fff057819 */ /* 0x000fc8000001140a */
[----:B------:R-:W-:-:S13]  /*b1c0*/  ISETP.GE.U32.AND.EX P0, PT, R5, R11, P3, P0 ;  /* 0x0000000b0500720c */ /* 0x000fda0001f06100 */
        /* <DEDUP_REMOVED lines=15> */
.L_x_133:
        /* <DEDUP_REMOVED lines=19> */
.L_x_134:
[----:B------:R-:W-:Y:S05]  /*b3f0*/  BSYNC B0 ;  /* 0x0000000000007941 */ /* 0x000fea0003800000 */
.L_x_132:
[----:B------:R-:W-:Y:S01]  /*b400*/  VIADD R11, R108, 0x20 ;  /* 0x000000206c0b7836 */ /* 0x000fe20000000000 */
[----:B------:R-:W-:Y:S01]  /*b410*/  ULDC.64 UR4, c[0x0][0x210] ;  /* 0x0000840000047ab9 */ /* 0x000fe20000000a00 */
[----:B------:R-:W-:-:S03]  /*b420*/  SHF.R.U64 R12, R98, 0x3, R99 ;  /* 0x00000003620c7819 */ /* 0x000fc60000001263 */
[----:B------:R-:W-:Y:S02]  /*b430*/  ISETP.GE.AND P0, PT, R11, UR5, PT ;  /* 0x000000050b007c0c */ /* 0x000fe4000bf06270 */
[----:B------:R-:W-:Y:S02]  /*b440*/  SHF.R.U32.HI R11, RZ, 0x3, R99 ;  /* 0x00000003ff0b7819 */ /* 0x000fe40000011663 */
[----:B------:R-:W-:Y:S02]  /*b450*/  ISETP.GE.U32.AND P3, PT, R10, R12, PT ;  /* 0x0000000c0a00720c */ /* 0x000fe40003f66070 */
[----:B------:R-:W-:-:S04]  /*b460*/  ISETP.LT.AND P4, PT, R4, UR4, !P0 ;  /* 0x0000000404007c0c */ /* 0x000fc8000c781270 */
[----:B------:R-:W-:-:S13]  /*b470*/  ISETP.GE.U32.AND.EX P3, PT, R5, R11, P4, P3 ;  /* 0x0000000b0500720c */ /* 0x000fda0002766130 */
[----:B------:R1:W4:Y:S01]  /*b480*/  @P3 LDG.E.LTC128B.64 R86, desc[UR14][R8.64+0x100] ;  /* 0x0001000e08563981 */ /* 0x000322000c1e1b20 */
[----:B------:R-:W-:Y:S01]  /*b490*/  BSSY B0, `(.L_x_135) ;  /* 0x000002c000007945 */ /* 0x000fe20003800000 */
[----:B-1----:R-:W-:-:S05]  /*b4a0*/  IADD3 R8, P3, R72, R8, RZ ;  /* 0x0000000848087210 */ /* 0x002fca0007f7e0ff */
[----:B------:R-:W-:Y:S01]  /*b4b0*/  IMAD.X R9, R73, 0x1, R9, P3 ;  /* 0x0000000149097824 */ /* 0x000fe200018e0609 */
[----:B------:R-:W-:-:S05]  /*b4c0*/  IADD3 R12, P3, -R70, R8, RZ ;  /* 0x00000008460c7210 */ /* 0x000fca0007f7e1ff */
        /* <DEDUP_REMOVED lines=10> */
[-C--:B------:R-:W-:Y:S02]  /*b570*/  IADD3 R5, P3, RZ, -R94.reuse, RZ ;  /* 0x8000005eff057210 */ /* 0x080fe40007f7e0ff */
[----:B------:R-:W-:Y:S02]  /*b580*/  MOV R11, R94 ;  /* 0x0000005e000b7202 */ /* 0x000fe40000000f00 */
[----:B------:R-:W-:Y:S01]  /*b590*/  IADD3.X R10, RZ, ~R96, RZ, P3, !PT ;  /* 0x80000060ff0a7210 */ /* 0x000fe20001ffe4ff */
[----:B------:R-:W-:-:S04]  /*b5a0*/  IMAD.WIDE.U32 R14, R92, R5, R12 ;  /* 0x000000055c0e7225 */ /* 0x000fc800078e000c */
[----:B------:R-:W-:-:S04]  /*b5b0*/  IMAD R10, R10, R92, RZ ;  /* 0x0000005c0a0a7224 */ /* 0x000fc800078e02ff */
[----:B------:R-:W-:Y:S01]  /*b5c0*/  IMAD R5, R91, R5, R10 ;  /* 0x000000055b057224 */ /* 0x000fe200078e020a */
[----:B------:R-:W-:-:S04]  /*b5d0*/  MOV R10, R14 ;  /* 0x0000000e000a7202 */ /* 0x000fc80000000f00 */
[----:B------:R-:W-:Y:S01]  /*b5e0*/  IADD3 R5, R5, R15, RZ ;  /* 0x0000000f05057210 */ /* 0x000fe20007ffe0ff */
[----:B------:R-:W-:Y:S05]  /*b5f0*/  BRA `(.L_x_137) ;  /* 0x0000000000547947 */ /* 0x000fea0003800000 */
.L_x_136:
        /* <DEDUP_REMOVED lines=21> */
.L_x_137:
[----:B------:R-:W-:Y:S05]  /*b750*/  BSYNC B0 ;  /* 0x0000000000007941 */ /* 0x000fea0003800000 */
.L_x_135:
[--C-:B------:R-:W-:Y:S01]  /*b760*/  SHF.R.U64 R14, R10, 0x3, R5.reuse ;  /* 0x000000030a0e7819 */ /* 0x100fe20000001205 */
[----:B------:R-:W-:Y:S01]  /*b770*/  VIADD R10, R0, 0x11 ;  /* 0x00000011000a7836 */ /* 0x000fe20000000000 */
[----:B------:R-:W-:Y:S02]  /*b780*/  ULDC UR4, c[0x0][0x210] ;  /* 0x0000840000047ab9 */ /* 0x000fe40000000800 */
        /* <DEDUP_REMOVED lines=20> */
.L_x_139:
        /* <DEDUP_REMOVED lines=19> */
.L_x_140:
[----:B------:R-:W-:Y:S05]  /*ba00*/  BSYNC B0 ;  /* 0x0000000000007941 */ /* 0x000fea0003800000 */
.L_x_138:
[--C-:B------:R-:W-:Y:S01]  /*ba10*/  SHF.R.U64 R13, R98, 0x3, R99.reuse ;  /* 0x00000003620d7819 */ /* 0x100fe20000001263 */
[----:B------:R-:W-:Y:S01]  /*ba20*/  ULDC UR4, c[0x0][0x210] ;  /* 0x0000840000047ab9 */ /* 0x000fe20000000800 */
        /* <DEDUP_REMOVED lines=28> */
.L_x_142:
        /* <DEDUP_REMOVED lines=21> */
.L_x_143:
[----:B------:R-:W-:Y:S05]  /*bd40*/  BSYNC B0 ;  /* 0x0000000000007941 */ /* 0x000fea0003800000 */
.L_x_141:
        /* <DEDUP_REMOVED lines=23> */
.L_x_145:
        /* <DEDUP_REMOVED lines=19> */
.L_x_146:
[----:B------:R-:W-:Y:S05]  /*bff0*/  BSYNC B0 ;  /* 0x0000000000007941 */ /* 0x000fea0003800000 */
.L_x_144:
        /* <DEDUP_REMOVED lines=30> */
.L_x_148:
        /* <DEDUP_REMOVED lines=21> */
.L_x_149:
[----:B------:R-:W-:Y:S05]  /*c330*/  BSYNC B0 ;  /* 0x0000000000007941 */ /* 0x000fea0003800000 */
.L_x_147:
        /* <DEDUP_REMOVED lines=23> */
.L_x_151:
        /* <DEDUP_REMOVED lines=19> */
.L_x_152:
[----:B------:R-:W-:Y:S05]  /*c5e0*/  BSYNC B0 ;  /* 0x0000000000007941 */ /* 0x000fea0003800000 */
.L_x_150:
[--C-:B------:R-:W-:Y:S01]  /*c5f0*/  SHF.R.U64 R13, R98, 0x3, R99.reuse ;  /* 0x00000003620d7819 */ /* 0x100fe20000001263 */
[----:B------:R-:W-:Y:S01]  /*c600*/  ULDC UR6, c[0x0][0x210] ;  /* 0x0000840000067ab9 */ /* 0x000fe20000000800 */
        /* <DEDUP_REMOVED lines=9> */
.L_x_128:
[----:B------:R-:W-:Y:S01]  /*c6a0*/  ULDC UR4, c[0x0][0x214] ;  /* 0x0000850000047ab9 */ /* 0x000fe20000000800 */
[C---:B------:R-:W-:Y:S01]  /*c6b0*/  VIADD R5, R108.reuse, 0x20 ;  /* 0x000000206c057836 */ /* 0x040fe20000000000 */
[----:B------:R-:W-:-:S04]  /*c6c0*/  ISETP.GE.AND P5, PT, R108, UR4, PT ;  /* 0x000000046c007c0c */ /* 0x000fc8000bfa6270 */
[----:B------:R-:W-:Y:S01]  /*c6d0*/  ISETP.GE.AND P6, PT, R5, UR4, PT ;  /* 0x0000000405007c0c */ /* 0x000fe2000bfc6270 */
[----:B------:R-:W-:Y:S01]  /*c6e0*/  VIADD R5, R0, 0x11 ;  /* 0x0000001100057836 */ /* 0x000fe20000000000 */
[C---:B------:R-:W-:Y:S02]  /*c6f0*/  ISETP.LT.AND P0, PT, R4.reuse, UR6, !P5 ;  /* 0x0000000604007c0c */ /* 0x040fe4000ef01270 */
[----:B------:R-:W-:Y:S02]  /*c700*/  ISETP.LT.AND P3, PT, R4, UR6, !P6 ;  /* 0x0000000604007c0c */ /* 0x000fe4000f761270 */
[----:B------:R-:W-:Y:S02]  /*c710*/  IADD3 R10, P1, R72, 0x100, RZ ;  /* 0x00000100480a7810 */ /* 0x000fe40007f3e0ff */
[----:B------:R-:W-:-:S07]  /*c720*/  ISETP.LT.AND P4, PT, R5, UR6, !P5 ;  /* 0x0000000605007c0c */ /* 0x000fce000ef81270 */
[----:B------:R-:W4:Y:S01]  /*c730*/  @P0 LDG.E.LTC128B.64 R88, desc[UR14][R8.64] ;  /* 0x0000000e08580981 */ /* 0x000f22000c1e1b20 */
[----:B------:R-:W-:Y:S01]  /*c740*/  ISETP.LT.AND P0, PT, R5, UR6, !P6 ;  /* 0x0000000605007c0c */ /* 0x000fe2000f701270 */
[----:B------:R-:W-:Y:S02]  /*c750*/  IMAD.X R5, RZ, RZ, R73, P1 ;  /* 0x000000ffff057224 */ /* 0x000fe400008e0649 */
[----:B------:R1:W4:Y:S01]  /*c760*/  @P3 LDG.E.LTC128B.64 R86, desc[UR14][R8.64+0x100] ;  /* 0x0001000e08563981 */ /* 0x000322000c1e1b20 */
[-C--:B------:R-:W-:Y:S02]  /*c770*/  IADD3 R14, P3, R10, R8.reuse, RZ ;  /* 0x000000080a0e7210 */ /* 0x080fe40007f7e0ff */
[----:B------:R-:W-:-:S03]  /*c780*/  IADD3 R12, P1, R72, R8, RZ ;  /* 0x00000008480c7210 */ /* 0x000fc60007f3e0ff */
[--C-:B------:R-:W-:Y:S02]  /*c790*/  IMAD.X R15, R5, 0x1, R9.reuse, P3 ;  /* 0x00000001050f7824 */ /* 0x100fe400018e0609 */
[----:B------:R-:W-:-:S03]  /*c7a0*/  IMAD.X R13, R73, 0x1, R9, P1 ;  /* 0x00000001490d7824 */ /* 0x000fc600008e0609 */
[----:B------:R2:W4:Y:S04]  /*c7b0*/  @P0 LDG.E.LTC128B.64 R82, desc[UR14][R14.64] ;  /* 0x0000000e0e520981 */ /* 0x000528000c1e1b20 */
[----:B------:R3:W4:Y:S01]  /*c7c0*/  @P4 LDG.E.LTC128B.64 R84, desc[UR14][R12.64] ;  /* 0x0000000e0c544981 */ /* 0x000722000c1e1b20 */
[----:B-1----:R-:W-:-:S05]  /*c7d0*/  VIADD R8, R0, 0x12 ;  /* 0x0000001200087836 */ /* 0x002fca0000000000 */
[C---:B------:R-:W-:Y:S02]  /*c7e0*/  ISETP.LT.AND P3, PT, R8.reuse, UR6, !P5 ;  /* 0x0000000608007c0c */ /* 0x040fe4000ef61270 */
[----:B------:R-:W-:Y:S01]  /*c7f0*/  ISETP.LT.AND P1, PT, R8, UR6, !P6 ;  /* 0x0000000608007c0c */ /* 0x000fe2000f721270 */
[----:B------:R-:W-:Y:S01]  /*c800*/  VIADD R8, R0, 0x13 ;  /* 0x0000001300087836 */ /* 0x000fe20000000000 */
[----:B--2---:R-:W-:-:S04]  /*c810*/  IADD3 R14, P0, R72, R12, RZ ;  /* 0x0000000c480e7210 */ /* 0x004fc80007f1e0ff */
[C---:B------:R-:W-:Y:S01]  /*c820*/  ISETP.LT.AND P6, PT, R8.reuse, UR6, !P6 ;  /* 0x0000000608007c0c */ /* 0x040fe2000f7c1270 */
[--C-:B------:R-:W-:Y:S01]  /*c830*/  IMAD.X R15, R73, 0x1, R13.reuse, P0 ;  /* 0x00000001490f7824 */ /* 0x100fe200000e060d */
[----:B------:R-:W-:Y:S02]  /*c840*/  ISETP.LT.AND P0, PT, R8, UR6, !P5 ;  /* 0x0000000608007c0c */ /* 0x000fe4000ef01270 */
[----:B------:R-:W-:Y:S02]  /*c850*/  IADD3 R8, P5, R10, R12, RZ ;  /* 0x0000000c0a087210 */ /* 0x000fe40007fbe0ff */
[----:B------:R1:W4:Y:S01]  /*c860*/  @P3 LDG.E.LTC128B.64 R80, desc[UR14][R14.64] ;  /* 0x0000000e0e503981 */ /* 0x000322000c1e1b20 */
[----:B------:R-:W-:Y:S02]  /*c870*/  IADD3 R10, P3, R14, R10, RZ ;  /* 0x0000000a0e0a7210 */ /* 0x000fe40007f7e0ff */
[----:B---3--:R-:W-:Y:S01]  /*c880*/  IADD3 R12, P4, R72, R14, RZ ;  /* 0x0000000e480c7210 */ /* 0x008fe20007f9e0ff */
[----:B------:R-:W-:-:S02]  /*c890*/  IMAD.X R9, R5, 0x1, R13, P5 ;  /* 0x0000000105097824 */ /* 0x000fc400028e060d */
[----:B------:R-:W-:Y:S02]  /*c8a0*/  IMAD.X R11, R15, 0x1, R5, P3 ;  /* 0x000000010f0b7824 */ /* 0x000fe400018e0605 */
[----:B------:R-:W-:Y:S01]  /*c8b0*/  IMAD.X R13, R73, 0x1, R15, P4 ;  /* 0x00000001490d7824 */ /* 0x000fe200020e060f */
[----:B------:R1:W4:Y:S04]  /*c8c0*/  @P1 LDG.E.LTC128B.64 R78, desc[UR14][R8.64] ;  /* 0x0000000e084e1981 */ /* 0x000328000c1e1b20 */
[----:B------:R1:W4:Y:S04]  /*c8d0*/  @P0 LDG.E.LTC128B.64 R76, desc[UR14][R12.64] ;  /* 0x0000000e0c4c0981 */ /* 0x000328000c1e1b20 */
[----:B------:R1:W4:Y:S02]  /*c8e0*/  @P6 LDG.E.LTC128B.64 R2, desc[UR14][R10.64] ;  /* 0x0000000e0a026981 */ /* 0x000324000c1e1b20 */
.L_x_153:
[----:B------:R-:W-:Y:S05]  /*c8f0*/  BSYNC B1 ;  /* 0x0000000000017941 */ /* 0x000fea0003800000 */
.L_x_127:
[----:B------:R-:W-:Y:S01]  /*c900*/  BAR.SYNC.DEFER_BLOCKING 0x0 ;  /* 0x0000000000007b1d */ /* 0x000fe20000010000 */
[----:B-1--4-:R-:W-:Y:S01]  /*c910*/  MOV R8, R88 ;  /* 0x0000005800087202 */ /* 0x012fe20000000f00 */
[----:B------:R-:W-:Y:S01]  /*c920*/  IMAD.MOV.U32 R9, RZ, RZ, R89 ;  /* 0x000000ffff097224 */ /* 0x000fe200078e0059 */
[----:B------:R-:W-:Y:S01]  /*c930*/  MOV R10, R80 ;  /* 0x00000050000a7202 */ /* 0x000fe20000000f00 */
[----:B------:R-:W-:Y:S01]  /*c940*/  IMAD.MOV.U32 R11, RZ, RZ, R81 ;  /* 0x000000ffff0b7224 */ /* 0x000fe200078e0051 */
[----:B------:R-:W-:Y:S01]  /*c950*/  IADD3 R5, R0, 0x18, RZ ;  /* 0x0000001800057810 */ /* 0x000fe20007ffe0ff */
[----:B------:R-:W-:Y:S01]  /*c960*/  BSSY B1, `(.L_x_154) ;  /* 0x00001f6000017945 */ /* 0x000fe20003800000 */
[----:B------:R-:W-:-:S04]  /*c970*/  DEPBAR.LE SB5, 0x5 ;  /* 0x0000d1400000791a */ /* 0x000fc80000000000 */
[----:B------:R-:W-:Y:S04]  /*c980*/  STS.128 [R95], R36 ;  /* 0x000000245f007388 */ /* 0x000fe80000000c00 */
[----:B------:R-:W-:Y:S04]  /*c990*/  STS.128 [R95+0x40], R40 ;  /* 0x000040285f007388 */ /* 0x000fe80000000c00 */
[----:B------:R-:W-:Y:S01]  /*c9a0*/  STS.128 [R95+0x80], R44 ;  /* 0x0000802c5f007388 */ /* 0x000fe20000000c00 */
[----:B------:R-:W-:-:S04]  /*c9b0*/  DEPBAR.LE SB5, 0x4 ;  /* 0x0000d1000000791a */ /* 0x000fc80000000000 */
        /* <DEDUP_REMOVED lines=13> */
[----:B------:R-:W-:Y:S01]  /*ca90*/  MOV R8, R86 ;  /* 0x0000005600087202 */ /* 0x000fe20000000f00 */
[----:B------:R-:W-:Y:S01]  /*caa0*/  IMAD.MOV.U32 R9, RZ, RZ, R87 ;  /* 0x000000ffff097224 */ /* 0x000fe200078e0057 */
[-C--:B---3--:R-:W-:Y:S02]  /*cab0*/  DMUL R22, R22, R120.reuse ;  /* 0x0000007816167228 */ /* 0x088fe40000000000 */
[-C--:B------:R-:W-:Y:S02]  /*cac0*/  DMUL R14, R14, R120.reuse ;  /* 0x000000780e0e7228 */ /* 0x080fe40000000000 */
[----:B------:R-:W-:Y:S02]  /*cad0*/  DMUL R20, R20, R120 ;  /* 0x0000007814147228 */ /* 0x000fe40000000000 */
[-C--:B------:R-:W-:Y:S01]  /*cae0*/  DFMA R16, R8, R118.reuse, R16 ;  /* 0x000000760810722b */ /* 0x080fe20000000010 */
[----:B------:R-:W-:Y:S01]  /*caf0*/  MOV R8, R84 ;  /* 0x0000005400087202 */ /* 0x000fe20000000f00 */
[----:B------:R-:W-:Y:S01]  /*cb00*/  IMAD.MOV.U32 R9, RZ, RZ, R85 ;  /* 0x000000ffff097224 */ /* 0x000fe200078e0055 */
[----:B------:R-:W-:-:S02]  /*cb10*/  DFMA R22, R10, R118, R22 ;  /* 0x000000760a16722b */ /* 0x000fc40000000016 */
[----:B------:R-:W-:Y:S01]  /*cb20*/  DMUL R12, R12, R120 ;  /* 0x000000780c0c7228 */ /* 0x000fe20000000000 */
[----:B------:R-:W-:Y:S01]  /*cb30*/  MOV R10, R78 ;  /* 0x0000004e000a7202 */ /* 0x000fe20000000f00 */
[----:B------:R-:W-:Y:S01]  /*cb40*/  IMAD.MOV.U32 R11, RZ, RZ, R79 ;  /* 0x000000ffff0b7224 */ /* 0x000fe200078e004f */
[----:B------:R-:W-:Y:S01]  /*cb50*/  DFMA R14, R8, R118, R14 ;  /* 0x00000076080e722b */ /* 0x000fe2000000000e */
[----:B------:R-:W-:Y:S01]  /*cb60*/  MOV R8, R82 ;  /* 0x0000005200087202 */ /* 0x000fe20000000f00 */
[----:B------:R-:W-:Y:S01]  /*cb70*/  IMAD.MOV.U32 R9, RZ, RZ, R83 ;  /* 0x000000ffff097224 */ /* 0x000fe200078e0053 */
[----:B------:R-:W-:Y:S02]  /*cb80*/  DMUL R18, R18, R120 ;  /* 0x0000007812127228 */ /* 0x000fe40000000000 */
[-C--:B------:R-:W-:Y:S01]  /*cb90*/  DFMA R20, R10, R118.reuse, R20 ;  /* 0x000000760a14722b */ /* 0x080fe20000000014 */
[----:B------:R-:W-:Y:S01]  /*cba0*/  MOV R10, R76 ;  /* 0x0000004c000a7202 */ /* 0x000fe20000000f00 */
[----:B------:R-:W-:Y:S01]  /*cbb0*/  IMAD.MOV.U32 R11, RZ, RZ, R77 ;  /* 0x000000ffff0b7224 */ /* 0x000fe200078e004d */
[----:B------:R-:W-:Y:S01]  /*cbc0*/  DFMA R12, R8, R118, R12 ;  /* 0x00000076080c722b */ /* 0x000fe2000000000c */
[----:B------:R-:W-:Y:S01]  /*cbd0*/  MOV R8, R90 ;  /* 0x0000005a00087202 */ /* 0x000fe20000000f00 */
[----:B------:R-:W-:Y:S01]  /*cbe0*/  DMUL R24, R24, R120 ;  /* 0x0000007818187228 */ /* 0x000fe20000000000 */
[----:B------:R-:W-:-:S02]  /*cbf0*/  IMAD.MOV.U32 R9, RZ, RZ, R93 ;  /* 0x000000ffff097224 */ /* 0x000fc400078e005d */
[-C--:B------:R-:W-:Y:S01]  /*cc00*/  DFMA R18, R10, R118.reuse, R18 ;  /* 0x000000760a12722b */ /* 0x080fe20000000012 */
[----:B------:R-:W-:Y:S02]  /*cc10*/  IMAD R10, R75, 0x3, RZ ;  /* 0x000000034b0a7824 */ /* 0x000fe400078e02ff */
[----:B------:R-:W-:Y:S02]  /*cc20*/  IMAD.WIDE.U32 R8, R74, 0x3, R8 ;  /* 0x000000034a087825 */ /* 0x000fe400078e0008 */
[----:B------:R-:W-:-:S03]  /*cc30*/  DFMA R24, R2, R118, R24 ;  /* 0x000000760218722b */ /* 0x000fc60000000018 */
[----:B------:R-:W-:Y:S01]  /*cc40*/  IADD3 R11, R9, R10, RZ ;  /* 0x0000000a090b7210 */ /* 0x000fe20007ffe0ff */
[----:B------:R-:W-:Y:S07]  /*cc50*/  @P2 BRA `(.L_x_155) ;  /* 0x0000001800842947 */ /* 0x000fee0003800000 */
        /* <DEDUP_REMOVED lines=16> */
[----:B------:R-:W-:Y:S02]  /*cd60*/  ULDC.64 UR4, c[0x0][0x2b0] ;  /* 0x0000ac0000047ab9 */ /* 0x000fe40000000a00 */
[----:B------:R-:W-:Y:S02]  /*cd70*/  MOV R32, UR4 ;  /* 0x0000000400207c02 */ /* 0x000fe40008000f00 */
[----:B------:R-:W-:Y:S02]  /*cd80*/  IADD3.X R27, RZ, ~R96, RZ, P0, !PT ;  /* 0x80000060ff1b7210 */ /* 0x000fe400007fe4ff */
[----:B------:R-:W-:Y:S01]  /*cd90*/  MOV R33, UR5 ;  /* 0x0000000500217c02 */ /* 0x000fe20008000f00 */
[----:B------:R-:W-:-:S04]  /*cda0*/  IMAD.WIDE.U32 R34, R26, R32, R30 ;  /* 0x000000201a227225 */ /* 0x000fc800078e001e */
[----:B------:R-:W-:-:S04]  /*cdb0*/  IMAD R27, R27, R32, RZ ;  /* 0x000000201b1b7224 */ /* 0x000fc800078e02ff */
[----:B------:R-:W-:Y:S01]  /*cdc0*/  IMAD R26, R26, R33, R27 ;  /* 0x000000211a1a7224 */ /* 0x000fe200078e021b */
[----:B------:R-:W-:-:S04]  /*cdd0*/  MOV R27, R94 ;  /* 0x0000005e001b7202 */ /* 0x000fc80000000f00 */
[----:B------:R-:W-:Y:S01]  /*cde0*/  IADD3 R26, R26, R35, RZ ;  /* 0x000000231a1a7210 */ /* 0x000fe20007ffe0ff */
[----:B------:R-:W-:Y:S05]  /*cdf0*/  BRA `(.L_x_158) ;  /* 0x00000000005c7947 */ /* 0x000fea0003800000 */
.L_x_157:
        /* <DEDUP_REMOVED lines=23> */
.L_x_158:
[----:B------:R-:W-:Y:S05]  /*cf70*/  BSYNC B0 ;  /* 0x0000000000007941 */ /* 0x000fea0003800000 */
.L_x_156:
        /* <DEDUP_REMOVED lines=24> */
.L_x_160:
        /* <DEDUP_REMOVED lines=19> */
.L_x_161:
[----:B------:R-:W-:Y:S05]  /*d230*/  BSYNC B0 ;  /* 0x0000000000007941 */ /* 0x000fea0003800000 */
.L_x_159:
        /* <DEDUP_REMOVED lines=38> */
.L_x_163:
        /* <DEDUP_REMOVED lines=23> */
.L_x_164:
[----:B------:R-:W-:Y:S05]  /*d610*/  BSYNC B0 ;  /* 0x0000000000007941 */ /* 0x000fea0003800000 */
.L_x_162:
        /* <DEDUP_REMOVED lines=24> */
.L_x_166:
        /* <DEDUP_REMOVED lines=19> */
.L_x_167:
[----:B------:R-:W-:Y:S05]  /*d8d0*/  BSYNC B0 ;  /* 0x0000000000007941 */ /* 0x000fea0003800000 */
.L_x_165:
        /* <DEDUP_REMOVED lines=36> */
.L_x_169:
        /* <DEDUP_REMOVED lines=23> */
.L_x_170:
[----:B------:R-:W-:Y:S05]  /*dc90*/  BSYNC B0 ;  /* 0x0000000000007941 */ /* 0x000fea0003800000 */
.L_x_168:
        /* <DEDUP_REMOVED lines=24> */
.L_x_172:
[----:B------:R-:W2:Y:S01]  /*de20*/  I2F.U32.RP R16, R26 ;  /* 0x0000001a00107306 */ /* 0x000ea20000209000 */
[----:B-1----:R-:W-:Y:S02]  /*de30*/  MOV R22, RZ ;  /* 0x000000ff00167202 */ /* 0x002fe40000000f00 */
[----:B------:R-:W-:-:S05]  /*de40*/  MOV R99, RZ ;  /* 0x000000ff00637202 */ /* 0x000fca0000000f00 */
[----:B--2---:R-:W1:Y:S02]  /*de50*/  MUFU.RCP R16, R16 ;  /* 0x0000001000107308 */ /* 0x004e640000001000 */
        /* <DEDUP_REMOVED lines=15> */
.L_x_173:
[----:B------:R-:W-:Y:S05]  /*df50*/  BSYNC B0 ;  /* 0x0000000000007941 */ /* 0x000fea0003800000 */
.L_x_171:
        /* <DEDUP_REMOVED lines=36> */
.L_x_175:
        /* <DEDUP_REMOVED lines=23> */
.L_x_176:
[----:B------:R-:W-:Y:S05]  /*e310*/  BSYNC B0 ;  /* 0x0000000000007941 */ /* 0x000fea0003800000 */
.L_x_174:
        /* <DEDUP_REMOVED lines=24> */
.L_x_178:
        /* <DEDUP_REMOVED lines=19> */
.L_x_179:
[----:B------:R-:W-:Y:S05]  /*e5d0*/  BSYNC B0 ;  /* 0x0000000000007941 */ /* 0x000fea0003800000 */
.L_x_177:
        /* <DEDUP_REMOVED lines=9> */
.L_x_155:
[C---:B------:R-:W-:Y:S01]  /*e670*/  VIADD R26, R108.reuse, 0x20 ;  /* 0x000000206c1a7836 */ /* 0x040fe20000000000 */
[----:B------:R-:W-:Y:S02]  /*e680*/  ULDC UR4, c[0x0][0x214] ;  /* 0x0000850000047ab9 */ /* 0x000fe40000000800 */
[----:B------:R-:W-:Y:S02]  /*e690*/  ISETP.GE.AND P0, PT, R108, UR4, PT ;  /* 0x000000046c007c0c */ /* 0x000fe4000bf06270 */
[----:B------:R-:W-:Y:S01]  /*e6a0*/  ISETP.GE.AND P1, PT, R26, UR4, PT ;  /* 0x000000041a007c0c */ /* 0x000fe2000bf26270 */
[----:B------:R-:W-:Y:S01]  /*e6b0*/  ULDC.64 UR4, c[0x0][0x2b8] ;  /* 0x0000ae0000047ab9 */ /* 0x000fe20000000a00 */
[C---:B------:R-:W-:Y:S01]  /*e6c0*/  ISETP.LT.AND P3, PT, R4.reuse, UR6, !P0 ;  /* 0x0000000604007c0c */ /* 0x040fe2000c761270 */
[----:B------:R-:W-:Y:S01]  /*e6d0*/  UIADD3 UR9, UP0, UR4, 0x100, URZ ;  /* 0x0000010004097890 */ /* 0x000fe2000ff1e03f */
[----:B------:R-:W-:Y:S01]  /*e6e0*/  ISETP.LT.AND P4, PT, R4, UR6, !P1 ;  /* 0x0000000604007c0c */ /* 0x000fe2000cf81270 */
[----:B------:R-:W-:-:S02]  /*e6f0*/  VIADD R4, R0, 0x11 ;  /* 0x0000001100047836 */ /* 0x000fc40000000000 */
[----:B------:R-:W-:-:S03]  /*e700*/  UIADD3.X UR7, URZ, UR5, URZ, UP0, !UPT ;  /* 0x000000053f077290 */ /* 0x000fc600087fe43f */
[----:B------:R-:W-:-:S05]  /*e710*/  ISETP.LT.AND P5, PT, R4, UR6, !P0 ;  /* 0x0000000604007c0c */ /* 0x000fca000c7a1270 */
[----:B------:R-:W-:Y:S01]  /*e720*/  @P3 STG.E.64 desc[UR14][R6.64], R28 ;  /* 0x0000001c06003986 */ /* 0x000fe2000c101b0e */
[----:B------:R-:W-:-:S03]  /*e730*/  IADD3 R26, P3, R6, UR4, RZ ;  /* 0x00000004061a7c10 */ /* 0x000fc6000ff7e0ff */
[----:B------:R1:W-:Y:S01]  /*e740*/  @P4 STG.E.64 desc[UR14][R6.64+0x100], R16 ;  /* 0x0001001006004986 */ /* 0x0003e2000c101b0e */
[----:B------:R-:W-:Y:S01]  /*e750*/  ISETP.LT.AND P4, PT, R4, UR6, !P1 ;  /* 0x0000000604007c0c */ /* 0x000fe2000cf81270 */
[----:B------:R-:W-:Y:S01]  /*e760*/  VIADD R4, R0, 0x12 ;  /* 0x0000001200047836 */ /* 0x000fe20000000000 */
[----:B------:R-:W-:-:S04]  /*e770*/  IADD3.X R27, R7, UR5, RZ, P3, !PT ;  /* 0x00000005071b7c10 */ /* 0x000fc80009ffe4ff */
[----:B------:R-:W-:Y:S01]  /*e780*/  ISETP.LT.AND P1, PT, R4, UR6, !P1 ;  /* 0x0000000604007c0c */ /* 0x000fe2000cf21270 */
[----:B------:R2:W-:Y:S01]  /*e790*/  @P5 STG.E.64 desc[UR14][R26.64], R14 ;  /* 0x0000000e1a005986 */ /* 0x0005e2000c101b0e */
[----:B-1----:R-:W-:-:S04]  /*e7a0*/  IADD3 R16, P3, R6, UR9, RZ ;  /* 0x0000000906107c10 */ /* 0x002fc8000ff7e0ff */
[----:B------:R-:W-:Y:S02]  /*e7b0*/  IADD3.X R17, R7, UR7, RZ, P3, !PT ;  /* 0x0000000707117c10 */ /* 0x000fe40009ffe4ff */
[----:B------:R-:W-:Y:S01]  /*e7c0*/  ISETP.LT.AND P3, PT, R4, UR6, !P0 ;  /* 0x0000000604007c0c */ /* 0x000fe2000c761270 */
[----:B------:R-:W-:Y:S02]  /*e7d0*/  VIADD R4, R0, 0x13 ;  /* 0x0000001300047836 */ /* 0x000fe40000000000 */
[----:B------:R1:W-:Y:S01]  /*e7e0*/  @P4 STG.E.64 desc[UR14][R16.64], R12 ;  /* 0x0000000c10004986 */ /* 0x0003e2000c101b0e */
[----:B--2---:R-:W-:Y:S02]  /*e7f0*/  IADD3 R14, P4, R26, UR9, RZ ;  /* 0x000000091a0e7c10 */ /* 0x004fe4000ff9e0ff */
[----:B------:R-:W-:Y:S02]  /*e800*/  ISETP.LT.AND P0, PT, R4, UR6, !P0 ;  /* 0x0000000604007c0c */ /* 0x000fe4000c701270 */
[----:B------:R-:W-:-:S02]  /*e810*/  IADD3.X R15, R27, UR7, RZ, P4, !PT ;  /* 0x000000071b0f7c10 */ /* 0x000fc4000a7fe4ff */
[----:B-1----:R-:W-:-:S04]  /*e820*/  IADD3 R12, P5, R26, UR4, RZ ;  /* 0x000000041a0c7c10 */ /* 0x002fc8000ffbe0ff */
        /* <DEDUP_REMOVED lines=9> */
.L_x_180:
[----:B------:R-:W-:Y:S05]  /*e8c0*/  BSYNC B1 ;  /* 0x0000000000017941 */ /* 0x000fea0003800000 */
.L_x_154:
[----:B------:R-:W-:Y:S01]  /*e8d0*/  ULDC.64 UR4, c[0x0][0x2d0] ;  /* 0x0000b40000047ab9 */ /* 0x000fe20000000a00 */
[----:B------:R-:W-:Y:S01]  /*e8e0*/  BSSY B1, `(.L_x_181) ;  /* 0x00001af000017945 */ /* 0x000fe20003800000 */
[----:B------:R-:W-:-:S04]  /*e8f0*/  IADD3 R6, P0, R6, UR4, RZ ;  /* 0x0000000406067c10 */ /* 0x000fc8000ff1e0ff */
[----:B------:R-:W-:Y:S01]  /*e900*/  IADD3.X R7, R7, UR5, RZ, P0, !PT ;  /* 0x0000000507077c10 */ /* 0x000fe200087fe4ff */
[----:B------:R-:W-:Y:S08]  /*e910*/  @P2 BRA `(.L_x_182) ;  /* 0x0000001800102947 */ /* 0x000ff00003800000 */
[----:B--2---:R-:W-:Y:S01]  /*e920*/  IADD3 R14, P0, -R70, R8, RZ ;  /* 0x00000008460e7210 */ /* 0x004fe20007f1e1ff */
        /* <DEDUP_REMOVED lines=10> */
[----:B-1---5:R-:W-:Y:S05]  /*e9d0*/  CALL.REL.NOINC `($__internal_0_$__cuda_sm20_div_u64) ;  /* 0x000000b400647944 */ /* 0x022fea0003c00000 */
        /* <DEDUP_REMOVED lines=9> */
.L_x_184:
[----:B------:R-:W2:Y:S01]  /*ea70*/  I2F.U32.RP R4, R92 ;  /* 0x0000005c00047306 */ /* 0x000ea20000209000 */
[----:B-1----:R-:W-:Y:S01]  /*ea80*/  IMAD.MOV.U32 R12, RZ, RZ, RZ ;  /* 0x000000ffff0c7224 */ /* 0x002fe200078e00ff */
[----:B------:R-:W-:-:S06]  /*ea90*/  ISETP.NE.U32.AND P0, PT, R92, RZ, PT ;  /* 0x000000ff5c00720c */ /* 0x000fcc0003f05070 */
[----:B--2---:R-:W1:Y:S02]  /*eaa0*/  MUFU.RCP R4, R4 ;  /* 0x0000000400047308 */ /* 0x004e640000001000 */
        /* <DEDUP_REMOVED lines=17> */
.L_x_185:
[----:B------:R-:W-:Y:S05]  /*ebc0*/  BSYNC B0 ;  /* 0x0000000000007941 */ /* 0x000fea0003800000 */
.L_x_183:
        /* <DEDUP_REMOVED lines=8> */
[----:B------:R-:W-:-:S05]  /*ec50*/  @P0 IMAD.MOV.U32 R10, RZ, RZ, R8 ;  /* 0x000000ffff0a0224 */ /* 0x000fca00078e0008 */
        /* <DEDUP_REMOVED lines=15> */
.L_x_187:
        /* <DEDUP_REMOVED lines=19> */
.L_x_188:
[----:B------:R-:W-:Y:S05]  /*ee80*/  BSYNC B0 ;  /* 0x0000000000007941 */ /* 0x000fea0003800000 */
.L_x_186:
        /* <DEDUP_REMOVED lines=8> */
[----:B------:R-:W-:-:S05]  /*ef10*/  @P3 IMAD.MOV.U32 R9, RZ, RZ, R11 ;  /* 0x000000ffff093224 */ /* 0x000fca00078e000b */
        /* <DEDUP_REMOVED lines=24> */
.L_x_190:
        /* <DEDUP_REMOVED lines=21> */
.L_x_191:
[----:B------:R-:W-:Y:S05]  /*f1f0*/  BSYNC B0 ;  /* 0x0000000000007941 */ /* 0x000fea0003800000 */
.L_x_189:
        /* <DEDUP_REMOVED lines=23> */
.L_x_193:
        /* <DEDUP_REMOVED lines=19> */
.L_x_194:
[----:B------:R-:W-:Y:S05]  /*f4a0*/  BSYNC B0 ;  /* 0x0000000000007941 */ /* 0x000fea0003800000 */
.L_x_192:
        /* <DEDUP_REMOVED lines=30> */
.L_x_196:
        /* <DEDUP_REMOVED lines=21> */
.L_x_197:
[----:B------:R-:W-:Y:S05]  /*f7e0*/  BSYNC B0 ;  /* 0x0000000000007941 */ /* 0x000fea0003800000 */
.L_x_195:
        /* <DEDUP_REMOVED lines=23> */
.L_x_199:
        /* <DEDUP_REMOVED lines=19> */
.L_x_200:
[----:B------:R-:W-:Y:S05]  /*fa90*/  BSYNC B0 ;  /* 0x0000000000007941 */ /* 0x000fea0003800000 */
.L_x_198:
[--C-:B------:R-:W-:Y:S01]  /*faa0*/  SHF.R.U64 R13, R98, 0x3, R99.reuse ;  /* 0x00000003620d7819 */ /* 0x100fe20000001263 */
[----:B------:R-:W-:Y:S01]  /*fab0*/  ULDC UR4, c[0x0][0x210] ;  /* 0x0000840000047ab9 */ /* 0x000fe20000000800 */
[----:B------:R-:W-:Y:S02]  /*fac0*/  SHF.R.U32.HI R12, RZ, 0x3, R99 ;  /* 0x00000003ff0c7819 */ /* 0x000fe40000011663 */
[----:B------:R-:W-:Y:S02]  /*fad0*/  ISETP.GE.U32.AND P3, PT, R11, R13, PT ;  /* 0x0000000d0b00720c */ /* 0x000fe40003f66070 */
[----:B------:R-:W-:-:S04]  /*fae0*/  ISETP.LT.AND P4, PT, R10, UR4, !P0 ;  /* 0x000000040a007c0c */ /* 0x000fc8000c781270 */
[----:B------:R-:W-:-:S13]  /*faf0*/  ISETP.GE.U32.AND.EX P3, PT, R4, R12, P4, P3 ;  /* 0x0000000c0400720c */ /* 0x000fda0002766130 */
[----:B------:R1:W4:Y:S01]  /*fb00*/  @P3 LDG.E.LTC128B.64 R78, desc[UR14][R8.64+0x100] ;  /* 0x0001000e084e3981 */ /* 0x000322000c1e1b20 */
[----:B------:R-:W-:Y:S01]  /*fb10*/  IADD3 R72, P3, R72, R8, RZ ;  /* 0x0000000848487210 */ /* 0x000fe20007f7e0ff */
[----:B------:R-:W-:Y:S04]  /*fb20*/  BSSY B0, `(.L_x_201) ;  /* 0x000002b000007945 */ /* 0x000fe80003800000 */
[----:B------:R-:W-:Y:S01]  /*fb30*/  IMAD.X R73, R73, 0x1, R9, P3 ;  /* 0x0000000149497824 */ /* 0x000fe200018e0609 */
[----:B------:R-:W-:-:S05]  /*fb40*/  IADD3 R70, P3, -R70, R72, RZ ;  /* 0x0000004846467210 */ /* 0x000fca0007f7e1ff */
[----:B------:R-:W-:-:S05]  /*fb50*/  IMAD.X R71, R73, 0x1, ~R71, P3 ;  /* 0x0000000149477824 */ /* 0x000fca00018e0e47 */
[----:B------:R-:W-:-:S04]  /*fb60*/  LOP3.LUT R4, R71, R91, RZ, 0xfc, !PT ;  /* 0x0000005b47047212 */ /* 0x000fc800078efcff */
[----:B------:R-:W-:-:S13]  /*fb70*/  ISETP.NE.U32.AND P3, PT, R4, RZ, PT ;  /* 0x000000ff0400720c */ /* 0x000fda0003f65070 */
[----:B-1----:R-:W-:Y:S05]  /*fb80*/  @!P3 BRA `(.L_x_202) ;  /* 0x00000000003cb947 */ /* 0x002fea0003800000 */
        /* <DEDUP_REMOVED lines=15> */
.L_x_202:
        /* <DEDUP_REMOVED lines=21> */
.L_x_203:
[----:B------:R-:W-:Y:S05]  /*fdd0*/  BSYNC B0 ;  /* 0x0000000000007941 */ /* 0x000fea0003800000 */
.L_x_201:
        /* <DEDUP_REMOVED lines=23> */
.L_x_205:
        /* <DEDUP_REMOVED lines=19> */
.L_x_206:
[----:B------:R-:W-:Y:S05]  /*10080*/  BSYNC B0 ;  /* 0x0000000000007941 */ /* 0x000fea0003800000 */
.L_x_204:
[--C-:B------:R-:W-:Y:S01]  /*10090*/  SHF.R.U64 R11, R98, 0x3, R99.reuse ;  /* 0x00000003620b7819 */ /* 0x100fe20000001263 */
[----:B------:R-:W-:Y:S01]  /*100a0*/  ULDC UR6, c[0x0][0x210] ;  /* 0x0000840000067ab9 */ /* 0x000fe20000000800 */
[----:B------:R-:W-:Y:S01]  /*100b0*/  SHF.R.U32.HI R10, RZ, 0x3, R99 ;  /* 0x00000003ff0a7819 */ /* 0x000fe20000011663 */
[----:B------:R-:W-:Y:S01]  /*100c0*/  IMAD.MOV.U32 R18, RZ, RZ, R2 ;  /* 0x000000ffff127224 */ /* 0x000fe200078e0002 */
[----:B------:R-:W-:Y:S01]  /*100d0*/  ISETP.GE.U32.AND P1, PT, R9, R11, PT ;  /* 0x0000000b0900720c */ /* 0x000fe20003f26070 */
[----:B------:R-:W-:Y:S01]  /*100e0*/  IMAD.MOV.U32 R19, RZ, RZ, R3 ;  /* 0x000000ffff137224 */ /* 0x000fe200078e0003 */
[----:B------:R-:W-:-:S04]  /*100f0*/  ISETP.LT.AND P0, PT, R8, UR6, !P0 ;  /* 0x0000000608007c0c */ /* 0x000fc8000c701270 */
[----:B------:R-:W-:-:S13]  /*10100*/  ISETP.GE.U32.AND.EX P1, PT, R4, R10, P0, P1 ;  /* 0x0000000a0400720c */ /* 0x000fda0000726110 */
[----:B------:R-:W-:Y:S05]  /*10110*/  @!P1 BRA `(.L_x_207) ;  /* 0x0000000000ac9947 */ /* 0x000fea0003800000 */
[----:B------:R-:W-:Y:S02]  /*10120*/  MOV R18, R72 ;  /* 0x0000004800127202 */ /* 0x000fe40000000f00 */
[----:B------:R-:W-:-:S06]  /*10130*/  MOV R19, R73 ;  /* 0x0000004900137202 */ /* 0x000fcc0000000f00 */
[----:B------:R-:W4:Y:S01]  /*10140*/  LDG.E.LTC128B.64 R18, desc[UR14][R18.64+0x100] ;  /* 0x0001000e12127981 */ /* 0x000f22000c1e1b20 */
[----:B------:R-:W-:Y:S05]  /*10150*/  BRA `(.L_x_207) ;  /* 0x00000000009c7947 */ /* 0x000fea0003800000 */
.L_x_182:
[C---:B------:R-:W-:Y:S01]  /*10160*/  VIADD R4, R108.reuse, 0x20 ;  /* 0x000000206c047836 */ /* 0x040fe20000000000 */
[----:B------:R-:W-:Y:S02]  /*10170*/  ULDC UR4, c[0x0][0x214] ;  /* 0x0000850000047ab9 */ /* 0x000fe40000000800 */
[----:B------:R-:W-:Y:S02]  /*10180*/  ISETP.GE.AND P1, PT, R108, UR4, PT ;  /* 0x000000046c007c0c */ /* 0x000fe4000bf26270 */
[----:B------:R-:W-:Y:S01]  /*10190*/  ISETP.GE.AND P0, PT, R4, UR4, PT ;  /* 0x0000000404007c0c */ /* 0x000fe2000bf06270 */
[----:B------:R-:W-:Y:S01]  /*101a0*/  VIADD R4, R0, 0x19 ;  /* 0x0000001900047836 */ /* 0x000fe20000000000 */
[C---:B------:R-:W-:Y:S02]  /*101b0*/  ISETP.LT.AND P4, PT, R5.reuse, UR6, !P1 ;  /* 0x0000000605007c0c */ /* 0x040fe4000cf81270 */
[----:B------:R-:W-:Y:S02]  /*101c0*/  ISETP.LT.AND P5, PT, R5, UR6, !P0 ;  /* 0x0000000605007c0c */ /* 0x000fe4000c7a1270 */
[----:B------:R-:W-:-:S11]  /*101d0*/  ISETP.LT.AND P3, PT, R4, UR6, !P1 ;  /* 0x0000000604007c0c */ /* 0x000fd6000cf61270 */
[----:B------:R-:W-:-:S05]  /*101e0*/  @P5 IMAD.MOV.U32 R9, RZ, RZ, R11 ;  /* 0x000000ffff095224 */ /* 0x000fca00078e000b */
[----:B------:R3:W4:Y:S01]  /*101f0*/  @P5 LDG.E.LTC128B.64 R86, desc[UR14][R8.64+0x100] ;  /* 0x0001000e08565981 */ /* 0x000722000c1e1b20 */
[----:B-12---:R-:W-:-:S05]  /*10200*/  IADD3 R12, P5, R72, R8, RZ ;  /* 0x00000008480c7210 */ /* 0x006fca0007fbe0ff */
[----:B------:R-:W-:Y:S01]  /*10210*/  IMAD.X R13, R73, 0x1, R11, P5 ;  /* 0x00000001490d7824 */ /* 0x000fe200028e060b */
[----:B------:R-:W-:-:S04]  /*10220*/  ISETP.LT.AND P5, PT, R4, UR6, !P0 ;  /* 0x0000000604007c0c */ /* 0x000fc8000c7a1270 */
[----:B------:R-:W4:Y:S01]  /*10230*/  @P3 LDG.E.LTC128B.64 R84, desc[UR14][R12.64] ;  /* 0x0000000e0c543981 */ /* 0x000f22000c1e1b20 */
[----:B------:R-:W-:Y:S01]  /*10240*/  IADD3 R4, P3, R72, 0x100, RZ ;  /* 0x0000010048047810 */ /* 0x000fe20007f7e0ff */
[----:B------:R-:W-:Y:S02]  /*10250*/  IMAD.MOV.U32 R18, RZ, RZ, R2 ;  /* 0x000000ffff127224 */ /* 0x000fe400078e0002 */
[----:B------:R-:W-:-:S05]  /*10260*/  IMAD.MOV.U32 R19, RZ, RZ, R3 ;  /* 0x000000ffff137224 */ /* 0x000fca00078e0003 */
[----:B------:R-:W4:Y:S01]  /*10270*/  @P5 LDG.E.LTC128B.64 R82, desc[UR14][R12.64+0x100] ;  /* 0x0001000e0c525981 */ /* 0x000f22000c1e1b20 */
[----:B---3--:R-:W-:-:S05]  /*10280*/  @P4 IMAD.MOV.U32 R9, RZ, RZ, R11 ;  /* 0x000000ffff094224 */ /* 0x008fca00078e000b */
[----:B------:R1:W4:Y:S01]  /*10290*/  @P4 LDG.E.LTC128B.64 R88, desc[UR14][R8.64] ;  /* 0x0000000e08584981 */ /* 0x000322000c1e1b20 */
[----:B------:R-:W-:-:S05]  /*102a0*/  IADD3 R10, P4, R72, R12, RZ ;  /* 0x0000000c480a7210 */ /* 0x000fca0007f9e0ff */
[----:B------:R-:W-:Y:S01]  /*102b0*/  IMAD.X R11, R73, 0x1, R13, P4 ;  /* 0x00000001490b7824 */ /* 0x000fe200020e060d */
[----:B------:R-:W-:Y:S02]  /*102c0*/  IADD3 R72, P6, R72, R10, RZ ;  /* 0x0000000a48487210 */ /* 0x000fe40007fde0ff */
[----:B------:R-:W-:Y:S01]  /*102d0*/  IADD3 R14, P5, R10, R4, RZ ;  /* 0x000000040a0e7210 */ /* 0x000fe20007fbe0ff */
[----:B-1----:R-:W-:Y:S02]  /*102e0*/  VIADD R9, R0, 0x1a ;  /* 0x0000001a00097836 */ /* 0x002fe40000000000 */
[----:B------:R-:W-:-:S03]  /*102f0*/  IMAD.X R8, RZ, RZ, R73, P3 ;  /* 0x000000ffff087224 */ /* 0x000fc600018e0649 */
[C---:B------:R-:W-:Y:S02]  /*10300*/  ISETP.LT.AND P4, PT, R9.reuse, UR6, !P1 ;  /* 0x0000000609007c0c */ /* 0x040fe4000cf81270 */
[----:B------:R-:W-:Y:S01]  /*10310*/  ISETP.LT.AND P3, PT, R9, UR6, !P0 ;  /* 0x0000000609007c0c */ /* 0x000fe2000c761270 */
[----:B------:R-:W-:Y:S02]  /*10320*/  VIADD R9, R0, 0x1b ;  /* 0x0000001b00097836 */ /* 0x000fe40000000000 */
[----:B------:R-:W-:-:S03]  /*10330*/  IMAD.X R73, R73, 0x1, R11, P6 ;  /* 0x0000000149497824 */ /* 0x000fc600030e060b */
[C---:B------:R-:W-:Y:S02]  /*10340*/  ISETP.LT.AND P1, PT, R9.reuse, UR6, !P1 ;  /* 0x0000000609007c0c */ /* 0x040fe4000cf21270 */
[----:B------:R-:W-:Y:S02]  /*10350*/  ISETP.LT.AND P0, PT, R9, UR6, !P0 ;  /* 0x0000000609007c0c */ /* 0x000fe4000c701270 */
[----:B------:R-:W-:Y:S01]  /*10360*/  IADD3 R12, P6, R4, R12, RZ ;  /* 0x0000000c040c7210 */ /* 0x000fe20007fde0ff */
[----:B------:R-:W-:Y:S01]  /*10370*/  IMAD.X R15, R11, 0x1, R8, P5 ;  /* 0x000000010b0f7824 */ /* 0x000fe200028e0608 */
[----:B------:R1:W4:Y:S03]  /*10380*/  @P4 LDG.E.LTC128B.64 R80, desc[UR14][R10.64] ;  /* 0x0000000e0a504981 */ /* 0x000326000c1e1b20 */
[----:B------:R-:W-:-:S04]  /*10390*/  IMAD.X R13, R8, 0x1, R13, P6 ;  /* 0x00000001080d7824 */ /* 0x000fc800030e060d */
[----:B------:R1:W4:Y:S04]  /*103a0*/  @P1 LDG.E.LTC128B.64 R76, desc[UR14][R72.64] ;  /* 0x0000000e484c1981 */ /* 0x000328000c1e1b20 */
[----:B------:R1:W4:Y:S04]  /*103b0*/  @P3 LDG.E.LTC128B.64 R78, desc[UR14][R12.64] ;  /* 0x0000000e0c4e3981 */ /* 0x000328000c1e1b20 */
[----:B------:R1:W4:Y:S02]  /*103c0*/  @P0 LDG.E.LTC128B.64 R18, desc[UR14][R14.64] ;  /* 0x0000000e0e120981 */ /* 0x000324000c1e1b20 */
.L_x_207:
[----:B------:R-:W-:Y:S05]  /*103d0*/  BSYNC B1 ;  /* 0x0000000000017941 */ /* 0x000fea0003800000 */
.L_x_181:
[----:B------:R-:W-:Y:S06]  /*103e0*/  BAR.SYNC.DEFER_BLOCKING 0x0 ;  /* 0x0000000000007b1d */ /* 0x000fec0000010000 */
[----:B-----5:R-:W-:Y:S04]  /*103f0*/  STS.128 [R95], R64 ;  /* 0x000000405f007388 */ /* 0x020fe80000000c00 */
[----:B------:R-:W-:Y:S04]  /*10400*/  STS.128 [R95+0x40], R60 ;  /* 0x0000403c5f007388 */ /* 0x000fe80000000c00 */
[----:B------:R-:W-:Y:S04]  /*10410*/  STS.128 [R95+0x80], R56 ;  /* 0x000080385f007388 */ /* 0x000fe80000000c00 */
[----:B------:R-:W-:Y:S01]  /*10420*/  STS.128 [R95+0xc0], R52 ;  /* 0x0000c0345f007388 */ /* 0x000fe20000000c00 */
[----:B------:R-:W-:Y:S06]  /*10430*/  BAR.SYNC.DEFER_BLOCKING 0x0 ;  /* 0x0000000000007b1d */ /* 0x000fec0000010000 */
[----:B------:R-:W2:Y:S04]  /*10440*/  LDS.64 R16, [R104+UR8+0x440] ;  /* 0x0004400868107984 */ /* 0x000ea80008000a00 */
[----:B------:R-:W3:Y:S04]  /*10450*/  LDS.64 R20, [R104+UR8] ;  /* 0x0000000868147984 */ /* 0x000ee80008000a00 */
[----:B------:R-:W3:Y:S04]  /*10460*/  LDS.64 R2, [R104+UR8+0x100] ;  /* 0x0001000868027984 */ /* 0x000ee80008000a00 */
[----:B------:R-:W3:Y:S04]  /*10470*/  LDS.64 R8, [R104+UR8+0x220] ;  /* 0x0002200868087984 */ /* 0x000ee80008000a00 */
[----:B-1----:R-:W1:Y:S04]  /*10480*/  LDS.64 R10, [R104+UR8+0x320] ;  /* 0x00032008680a7984 */ /* 0x002e680008000a00 */
[----:B------:R-:W1:Y:S04]  /*10490*/  LDS.64 R14, [R104+UR8+0x540] ;  /* 0x00054008680e7984 */ /* 0x000e680008000a00 */
[----:B------:R-:W1:Y:S04]  /*104a0*/  LDS.64 R12, [R104+UR8+0x660] ;  /* 0x00066008680c7984 */ /* 0x000e680008000a00 */
[----:B------:R-:W1:Y:S01]  /*104b0*/  LDS.64 R104, [R104+UR8+0x760] ;  /* 0x0007600868687984 */ /* 0x000e620008000a00 */
[----:B--2---:R-:W-:-:S02]  /*104c0*/  DMUL R22, R16, R120 ;  /* 0x0000007810167228 */ /* 0x004fc40000000000 */
[-C--:B---3--:R-:W-:Y:S02]  /*104d0*/  DMUL R20, R20, R120.reuse ;  /* 0x0000007814147228 */ /* 0x088fe40000000000 */
[-C--:B------:R-:W-:Y:S02]  /*104e0*/  DMUL R2, R2, R120.reuse ;  /* 0x0000007802027228 */ /* 0x080fe40000000000 */
[----:B------:R-:W-:-:S04]  /*104f0*/  DMUL R8, R8, R120 ;  /* 0x0000007808087228 */ /* 0x000fc80000000000 */
[----:B----4-:R-:W-:Y:S02]  /*10500*/  DFMA R20, R88, R118, R20 ;  /* 0x000000765814722b */ /* 0x010fe40000000014 */
[----:B-1----:R-:W-:Y:S02]  /*10510*/  DMUL R10, R10, R120 ;  /* 0x000000780a0a7228 */ /* 0x002fe40000000000 */
[----:B------:R-:W-:Y:S02]  /*10520*/  DFMA R2, R86, R118, R2 ;  /* 0x000000765602722b */ /* 0x000fe40000000002 */
[----:B------:R-:W-:Y:S02]  /*10530*/  DMUL R14, R14, R120 ;  /* 0x000000780e0e7228 */ /* 0x000fe40000000000 */
[----:B------:R-:W-:Y:S02]  /*10540*/  DFMA R8, R84, R118, R8 ;  /* 0x000000765408722b */ /* 0x000fe40000000008 */
[----:B------:R-:W-:Y:S01]  /*10550*/  DMUL R16, R12, R120 ;  /* 0x000000780c107228 */ /* 0x000fe20000000000 */
[----:B------:R-:W-:Y:S01]  /*10560*/  MOV R12, R80 ;  /* 0x00000050000c7202 */ /* 0x000fe20000000f00 */
[----:B------:R-:W-:Y:S01]  /*10570*/  DFMA R10, R82, R118, R10 ;  /* 0x00000076520a722b */ /* 0x000fe2000000000a */
[----:B------:R-:W-:Y:S01]  /*10580*/  MOV R13, R81 ;  /* 0x00000051000d7202 */ /* 0x000fe20000000f00 */
[----:B------:R-:W-:-:S02]  /*10590*/  DMUL R104, R104, R120 ;  /* 0x0000007868687228 */ /* 0x000fc40000000000 */
[-C--:B------:R-:W-:Y:S02]  /*105a0*/  DFMA R14, R78, R118.reuse, R14 ;  /* 0x000000764e0e722b */ /* 0x080fe4000000000e */
[-C--:B------:R-:W-:Y:S02]  /*105b0*/  DFMA R16, R76, R118.reuse, R16 ;  /* 0x000000764c10722b */ /* 0x080fe40000000010 */
[-C--:B------:R-:W-:Y:S02]  /*105c0*/  DFMA R12, R12, R118.reuse, R22 ;  /* 0x000000760c0c722b */ /* 0x080fe40000000016 */
[----:B------:R-:W-:Y:S01]  /*105d0*/  DFMA R118, R18, R118, R104 ;  /* 0x000000761276722b */ /* 0x000fe20000000068 */
[----:B------:R-:W-:Y:S10]  /*105e0*/  @P2 BRA `(.L_x_208) ;  /* 0x0000001800802947 */ /* 0x000ff40003800000 */
        /* <DEDUP_REMOVED lines=14> */
[----:B------:R-:W-:Y:S05]  /*106d0*/  CALL.REL.NOINC `($__internal_0_$__cuda_sm20_div_u64) ;  /* 0x0000009800247944 */ /* 0x000fea0003c00000 */
        /* <DEDUP_REMOVED lines=12> */
.L_x_210:
        /* <DEDUP_REMOVED lines=23> */
.L_x_211:
[----:B------:R-:W-:Y:S05]  /*10910*/  BSYNC B0 ;  /* 0x0000000000007941 */ /* 0x000fea0003800000 */
.L_x_209:
        /* <DEDUP_REMOVED lines=20> */
[----:B-1----:R-:W-:Y:S05]  /*10a60*/  CALL.REL.NOINC `($__internal_1_$__cuda_sm20_rem_u64) ;  /* 0x0000009800547944 */ /* 0x002fea0003c00000 */
[----:B------:R-:W-:Y:S02]  /*10a70*/  MOV R20, R101 ;  /* 0x0000006500147202 */ /* 0x000fe40000000f00 */
[----:B------:R-:W-:Y:S01]  /*10a80*/  MOV R21, R98 ;  /* 0x0000006200157202 */ /* 0x000fe20000000f00 */
[----:B------:R-:W-:Y:S05]  /*10a90*/  BRA `(.L_x_214) ;  /* 0x0000000000487947 */ /* 0x000fea0003800000 */
.L_x_213:
[----:B-1----:R-:W1:Y:S01]  /*10aa0*/  I2F.U32.RP R20, R19 ;  /* 0x0000001300147306 */ /* 0x002e620000209000 */
        /* <DEDUP_REMOVED lines=17> */
.L_x_214:
[----:B------:R-:W-:Y:S05]  /*10bc0*/  BSYNC B0 ;  /* 0x0000000000007941 */ /* 0x000fea0003800000 */
.L_x_212:
[----:B------:R-:W-:Y:S01]  /*10bd0*/  VIADD R108, R108, 0x20 ;  /* 0x000000206c6c7836 */ /* 0x000fe20000000000 */
[----:B------:R-:W-:Y:S01]  /*10be0*/  ULDC.64 UR4, c[0x0][0x210] ;  /* 0x0000840000047ab9 */ /* 0x000fe20000000a00 */
[--C-:B------:R-:W-:Y:S01]  /*10bf0*/  SHF.R.U64 R19, R20, 0x3, R21.reuse ;  /* 0x0000000314137819 */ /* 0x100fe20000001215 */
[----:B------:R-:W-:Y:S01]  /*10c00*/  BSSY B0, `(.L_x_215) ;  /* 0x000003b000007945 */ /* 0x000fe20003800000 */
[----:B------:R-:W-:Y:S02]  /*10c10*/  SHF.R.U32.HI R20, RZ, 0x3, R21 ;  /* 0x00000003ff147819 */ /* 0x000fe40000011615 */
[----:B------:R-:W-:Y:S02]  /*10c20*/  ISETP.GE.AND P0, PT, R108, UR5, PT ;  /* 0x000000056c007c0c */ /* 0x000fe4000bf06270 */
        /* <DEDUP_REMOVED lines=11> */
[----:B-1----:R-:W-:-:S04]  /*10ce0*/  LOP3.LUT R2, R19, R20, RZ, 0xfc, !PT ;  /* 0x0000001413027212 */ /* 0x002fc800078efcff */
        /* <DEDUP_REMOVED lines=10> */
[----:B------:R-:W-:Y:S01]  /*10d90*/  ULDC.64 UR4, c[0x0][0x2b0] ;  /* 0x0000ac0000047ab9 */ /* 0x000fe20000000a00 */
[----:B------:R-:W-:Y:S01]  /*10da0*/  IMAD.MOV.U32 R6, RZ, RZ, R94 ;  /* 0x000000ffff067224 */ /* 0x000fe200078e005e */
[----:B------:R-:W-:Y:S02]  /*10db0*/  MOV R7, UR4 ;  /* 0x0000000400077c02 */ /* 0x000fe40008000f00 */
[----:B------:R-:W-:Y:S02]  /*10dc0*/  IADD3.X R3, RZ, ~R96, RZ, P2, !PT ;  /* 0x80000060ff037210 */ /* 0x000fe400017fe4ff */
[----:B------:R-:W-:Y:S01]  /*10dd0*/  MOV R20, UR5 ;  /* 0x0000000500147c02 */ /* 0x000fe20008000f00 */
[----:B------:R-:W-:-:S04]  /*10de0*/  IMAD.WIDE.U32 R22, R2, R7, R18 ;  /* 0x0000000702167225 */ /* 0x000fc800078e0012 */
[----:B------:R-:W-:Y:S01]  /*10df0*/  IMAD R3, R3, R7, RZ ;  /* 0x0000000703037224 */ /* 0x000fe200078e02ff */
[----:B------:R-:W-:-:S03]  /*10e00*/  MOV R21, R22 ;  /* 0x0000001600157202 */ /* 0x000fc60000000f00 */
[----:B------:R-:W-:-:S04]  /*10e10*/  IMAD R2, R2, R20, R3 ;  /* 0x0000001402027224 */ /* 0x000fc800078e0203 */
[----:B------:R-:W-:Y:S01]  /*10e20*/  IMAD.IADD R3, R2, 0x1, R23 ;  /* 0x0000000102037824 */ /* 0x000fe200078e0217 */
[----:B------:R-:W-:Y:S05]  /*10e30*/  BRA `(.L_x_217) ;  /* 0x00000000005c7947 */ /* 0x000fea0003800000 */
.L_x_216:
[----:B------:R-:W-:Y:S02]  /*10e40*/  ULDC UR4, c[0x0][0x2b0] ;  /* 0x0000ac0000047ab9 */ /* 0x000fe40000000800 */
[----:B------:R-:W-:-:S04]  /*10e50*/  MOV R7, UR4 ;  /* 0x0000000400077c02 */ /* 0x000fc80008000f00 */
[----:B------:R-:W1:Y:S01]  /*10e60*/  I2F.U32.RP R2, R7 ;  /* 0x0000000700027306 */ /* 0x000e620000209000 */
[----:B------:R-:W-:-:S07]  /*10e70*/  ISETP.NE.U32.AND P2, PT, R7, RZ, PT ;  /* 0x000000ff0700720c */ /* 0x000fce0003f45070 */
[----:B-1----:R-:W1:Y:S02]  /*10e80*/  MUFU.RCP R2, R2 ;  /* 0x0000000200027308 */ /* 0x002e640000001000 */
[----:B-1----:R-:W-:-:S06]  /*10e90*/  VIADD R2, R2, 0xffffffe ;  /* 0x0ffffffe02027836 */ /* 0x002fcc0000000000 */
[----:B------:R-:W1:Y:S02]  /*10ea0*/  F2I.FTZ.U32.TRUNC.NTZ R3, R2 ;  /* 0x0000000200037305 */ /* 0x000e64000021f000 */
[----:B-1----:R-:W-:Y:S02]  /*10eb0*/  IMAD R6, R3, R7, RZ ;  /* 0x0000000703067224 */ /* 0x002fe400078e02ff */
[----:B------:R-:W-:-:S03]  /*10ec0*/  IMAD.MOV.U32 R2, RZ, RZ, RZ ;  /* 0x000000ffff027224 */ /* 0x000fc600078e00ff */
        /* <DEDUP_REMOVED lines=14> */
.L_x_217:
[----:B------:R-:W-:Y:S05]  /*10fb0*/  BSYNC B0 ;  /* 0x0000000000007941 */ /* 0x000fea0003800000 */
.L_x_215:
        /* <DEDUP_REMOVED lines=24> */
.L_x_219:
        /* <DEDUP_REMOVED lines=18> */
.L_x_220:
[----:B------:R-:W-:Y:S05]  /*11260*/  BSYNC B0 ;  /* 0x0000000000007941 */ /* 0x000fea0003800000 */
.L_x_218:
        /* <DEDUP_REMOVED lines=37> */
.L_x_222:
        /* <DEDUP_REMOVED lines=23> */
.L_x_223:
[----:B------:R-:W-:Y:S05]  /*11630*/  BSYNC B0 ;  /* 0x0000000000007941 */ /* 0x000fea0003800000 */
.L_x_221:
        /* <DEDUP_REMOVED lines=24> */
.L_x_225:
[----:B------:R-:W2:Y:S01]  /*117c0*/  I2F.U32.RP R8, R7 ;  /* 0x0000000700087306 */ /* 0x000ea20000209000 */
[----:B------:R-:W-:Y:S02]  /*117d0*/  IMAD.MOV.U32 R10, RZ, RZ, RZ ;  /* 0x000000ffff0a7224 */ /* 0x000fe400078e00ff */
[----:B------:R-:W-:-:S05]  /*117e0*/  IMAD.MOV.U32 R9, RZ, RZ, RZ ;  /* 0x000000ffff097224 */ /* 0x000fca00078e00ff */
[----:B--2---:R-:W2:Y:S02]  /*117f0*/  MUFU.RCP R8, R8 ;  /* 0x0000000800087308 */ /* 0x004ea40000001000 */
[----:B--2---:R-:W-:-:S06]  /*11800*/  IADD3 R8, R8, 0xffffffe, RZ ;  /* 0x0ffffffe08087810 */ /* 0x004fcc0007ffe0ff */
[----:B------:R-:W2:Y:S02]  /*11810*/  F2I.FTZ.U32.TRUNC.NTZ R11, R8 ;  /* 0x00000008000b7305 */ /* 0x000ea4000021f000 */
[----:B--2---:R-:W-:-:S05]  /*11820*/  IADD3 R8, RZ, -R11, RZ ;  /* 0x8000000bff087210 */ /* 0x004fca0007ffe0ff */
        /* <DEDUP_REMOVED lines=11> */
.L_x_226:
[----:B------:R-:W-:Y:S05]  /*118e0*/  BSYNC B0 ;  /* 0x0000000000007941 */ /* 0x000fea0003800000 */
.L_x_224:
        /* <DEDUP_REMOVED lines=36> */
.L_x_228:
        /* <DEDUP_REMOVED lines=23> */
.L_x_229:
[----:B------:R-:W-:Y:S05]  /*11ca0*/  BSYNC B0 ;  /* 0x0000000000007941 */ /* 0x000fea0003800000 */
.L_x_227:
[--C-:B------:R-:W-:Y:S01]  /*11cb0*/  SHF.R.U64 R9, R8, 0x3, R7.reuse ;  /* 0x0000000308097819 */ /* 0x100fe20000001207 */
[----:B------:R-:W-:Y:S01]  /*11cc0*/  VIADD R8, R0, 0x1b ;  /* 0x0000001b00087836 */ /* 0x000fe20000000000 */
[----:B------:R-:W-:Y:S01]  /*11cd0*/  ULDC UR4, c[0x0][0x210] ;  /* 0x0000840000047ab9 */ /* 0x000fe20000000800 */
[----:B------:R-:W-:Y:S01]  /*11ce0*/  SHF.R.U32.HI R7, RZ, 0x3, R7 ;  /* 0x00000003ff077819 */ /* 0x000fe20000011607 */
[----:B------:R-:W-:Y:S01]  /*11cf0*/  BSSY B0, `(.L_x_230) ;  /* 0x0000028000007945 */ /* 0x000fe20003800000 */
[----:B------:R-:W-:Y:S02]  /*11d00*/  ISETP.GE.U32.AND P2, PT, R2, R9, PT ;  /* 0x000000090200720c */ /* 0x000fe40003f46070 */
[----:B------:R-:W-:Y:S02]  /*11d10*/  SHF.R.S32.HI R0, RZ, 0x1f, R2 ;  /* 0x0000001fff007819 */ /* 0x000fe40000011402 */
[C---:B------:R-:W-:Y:S02]  /*11d20*/  ISETP.LT.AND P1, PT, R8.reuse, UR4, !P1 ;  /* 0x0000000408007c0c */ /* 0x040fe4000cf21270 */
[----:B------:R-:W-:-:S02]  /*11d30*/  ISETP.LT.AND P0, PT, R8, UR4, !P0 ;  /* 0x0000000408007c0c */ /* 0x000fc4000c701270 */
        /* <DEDUP_REMOVED lines=16> */
.L_x_231:
[----:B------:R-:W2:Y:S01]  /*11e40*/  I2F.U32.RP R8, R6 ;  /* 0x0000000600087306 */ /* 0x000ea20000209000 */
[----:B------:R-:W-:-:S07]  /*11e50*/  MOV R99, RZ ;  /* 0x000000ff00637202 */ /* 0x000fce0000000f00 */
[----:B--2---:R-:W2:Y:S02]  /*11e60*/  MUFU.RCP R8, R8 ;  /* 0x0000000800087308 */ /* 0x004ea40000001000 */
[----:B--2---:R-:W-:-:S06]  /*11e70*/  VIADD R8, R8, 0xffffffe ;  /* 0x0ffffffe08087836 */ /* 0x004fcc0000000000 */
[----:B------:R-:W2:Y:S02]  /*11e80*/  F2I.FTZ.U32.TRUNC.NTZ R9, R8 ;  /* 0x0000000800097305 */ /* 0x000ea4000021f000 */
[----:B--2---:R-:W-:Y:S01]  /*11e90*/  IMAD.MOV R3, RZ, RZ, -R9 ;  /* 0x000000ffff037224 */ /* 0x004fe200078e0a09 */
[----:B------:R-:W-:-:S03]  /*11ea0*/  MOV R8, RZ ;  /* 0x000000ff00087202 */ /* 0x000fc60000000f00 */
        /* <DEDUP_REMOVED lines=12> */
.L_x_232:
[----:B------:R-:W-:Y:S05]  /*11f70*/  BSYNC B0 ;  /* 0x0000000000007941 */ /* 0x000fea0003800000 */
.L_x_230:
[--C-:B------:R-:W-:Y:S02]  /*11f80*/  SHF.R.U64 R6, R98, 0x3, R99.reuse ;  /* 0x0000000362067819 */ /* 0x100fe40000001263 */
[----:B------:R-:W-:Y:S02]  /*11f90*/  SHF.R.U32.HI R3, RZ, 0x3, R99 ;  /* 0x00000003ff037819 */ /* 0x000fe40000011663 */
[----:B------:R-:W-:-:S04]  /*11fa0*/  ISETP.GE.U32.AND P1, PT, R2, R6, PT ;  /* 0x000000060200720c */ /* 0x000fc80003f26070 */
[----:B------:R-:W-:-:S13]  /*11fb0*/  ISETP.GE.U32.AND.EX P0, PT, R0, R3, P0, P1 ;  /* 0x000000030000720c */ /* 0x000fda0000706110 */
[----:B------:R-:W-:Y:S05]  /*11fc0*/  @!P0 BRA `(.L_x_233) ;  /* 0x0000007c005c8947 */ /* 0x000fea0003800000 */
[----:B------:R2:W-:Y:S01]  /*11fd0*/  STG.E.64 desc[UR14][R4.64+0x100], R118 ;  /* 0x0001007604007986 */ /* 0x0005e2000c101b0e */
[----:B------:R-:W-:Y:S05]  /*11fe0*/  BRA `(.L_x_233) ;  /* 0x0000007c00547947 */ /* 0x000fea0003800000 */
.L_x_208:
[----:B------:R-:W-:Y:S01]  /*11ff0*/  ULDC UR4, c[0x0][0x214] ;  /* 0x0000850000047ab9 */ /* 0x000fe20000000800 */
[----:B------:R-:W-:Y:S01]  /*12000*/  VIADD R4, R0, 0x19 ;  /* 0x0000001900047836 */ /* 0x000fe20000000000 */
[C---:B------:R-:W-:Y:S01]  /*12010*/  ISETP.GE.AND P1, PT, R108.reuse, UR4, PT ;  /* 0x000000046c007c0c */ /* 0x040fe2000bf26270 */
[----:B------:R-:W-:-:S03]  /*12020*/  VIADD R108, R108, 0x20 ;  /* 0x000000206c6c7836 */ /* 0x000fc60000000000 */
[C---:B------:R-:W-:Y:S02]  /*12030*/  ISETP.LT.AND P2, PT, R5.reuse, UR6, !P1 ;  /* 0x0000000605007c0c */ /* 0x040fe4000cf41270 */
[----:B------:R-:W-:Y:S01]  /*12040*/  ISETP.GE.AND P6, PT, R108, UR4, PT ;  /* 0x000000046c007c0c */ /* 0x000fe2000bfc6270 */
[----:B------:R-:W-:Y:S01]  /*12050*/  ULDC.64 UR4, c[0x0][0x2b8] ;  /* 0x0000ae0000047ab9 */ /* 0x000fe20000000a00 */
[C---:B------:R-:W-:Y:S01]  /*12060*/  ISETP.LT.AND P5, PT, R4.reuse, UR6, !P1 ;  /* 0x0000000604007c0c */ /* 0x040fe2000cfa1270 */
[----:B------:R-:W-:Y:S01]  /*12070*/  UIADD3 UR8, UP0, UR4, 0x100, URZ ;  /* 0x0000010004087890 */ /* 0x000fe2000ff1e03f */
[----:B------:R-:W-:Y:S02]  /*12080*/  ISETP.LT.AND P3, PT, R5, UR6, !P6 ;  /* 0x0000000605007c0c */ /* 0x000fe4000f761270 */
[----:B------:R-:W-:Y:S01]  /*12090*/  ISETP.LT.AND P4, PT, R4, UR6, !P6 ;  /* 0x0000000604007c0c */ /* 0x000fe2000f781270 */
[----:B------:R-:W-:-:S04]  /*120a0*/  UIADD3.X UR7, URZ, UR5, URZ, UP0, !UPT ;  /* 0x000000053f077290 */ /* 0x000fc800087fe43f */
[----:B------:R-:W-:Y:S02]  /*120b0*/  @P2 IMAD.MOV.U32 R4, RZ, RZ, R6 ;  /* 0x000000ffff042224 */ /* 0x000fe400078e0006 */
[----:B------:R-:W-:-:S05]  /*120c0*/  @P2 IMAD.MOV.U32 R5, RZ, RZ, R7 ;  /* 0x000000ffff052224 */ /* 0x000fca00078e0007 */
[----:B------:R1:W-:Y:S01]  /*120d0*/  @P2 STG.E.64 desc[UR14][R4.64], R20 ;  /* 0x0000001404002986 */ /* 0x0003e2000c101b0e */
[----:B------:R-:W-:-:S03]  /*120e0*/  IADD3 R18, P2, R6, UR4, RZ ;  /* 0x0000000406127c10 */ /* 0x000fc6000ff5e0ff */
[----:B------:R2:W-:Y:S01]  /*120f0*/  @P3 STG.E.64 desc[UR14][R6.64+0x100], R2 ;  /* 0x0001000206003986 */ /* 0x0005e2000c101b0e */
[----:B------:R-:W-:-:S05]  /*12100*/  IADD3.X R19, R7, UR5, RZ, P2, !PT ;  /* 0x0000000507137c10 */ /* 0x000fca00097fe4ff */
[----:B------:R3:W-:Y:S01]  /*12110*/  @P5 STG.E.64 desc[UR14][R18.64], R8 ;  /* 0x0000000812005986 */ /* 0x0007e2000c101b0e */
[C---:B-1----:R-:W-:Y:S02]  /*12120*/  VIADD R4, R0.reuse, 0x1a ;  /* 0x0000001a00047836 */ /* 0x042fe40000000000 */
[----:B------:R-:W-:-:S03]  /*12130*/  VIADD R0, R0, 0x1b ;  /* 0x0000001b00007836 */ /* 0x000fc60000000000 */
[C---:B------:R-:W-:Y:S02]  /*12140*/  ISETP.LT.AND P2, PT, R4.reuse, UR6, !P6 ;  /* 0x0000000604007c0c */ /* 0x040fe4000f741270 */
[----:B------:R-:W-:Y:S02]  /*12150*/  ISETP.LT.AND P3, PT, R4, UR6, !P1 ;  /* 0x0000000604007c0c */ /* 0x000fe4000cf61270 */
[----:B--2---:R-:W-:Y:S02]  /*12160*/  IADD3 R2, P6, R6, UR8, RZ ;  /* 0x0000000806027c10 */ /* 0x004fe4000ffde0ff */
[----:B------:R-:W-:Y:S02]  /*12170*/  IADD3 R4, P5, R18, UR4, RZ ;  /* 0x0000000412047c10 */ /* 0x000fe4000ffbe0ff */
[----:B------:R-:W-:Y:S02]  /*12180*/  ISETP.LT.AND P1, PT, R0, UR6, !P1 ;  /* 0x0000000600007c0c */ /* 0x000fe4000cf21270 */
[----:B------:R-:W-:-:S02]  /*12190*/  IADD3.X R3, R7, UR7, RZ, P6, !PT ;  /* 0x0000000707037c10 */ /* 0x000fc4000b7fe4ff */
[----:B---3--:R-:W-:Y:S02]  /*121a0*/  IADD3 R8, P6, R18, UR8, RZ ;  /* 0x0000000812087c10 */ /* 0x008fe4000ffde0ff */
[C---:B------:R-:W-:Y:S01]  /*121b0*/  IADD3.X R5, R19.reuse, UR5, RZ, P5, !PT ;  /* 0x0000000513057c10 */ /* 0x040fe2000affe4ff */
[----:B------:R1:W-:Y:S01]  /*121c0*/  @P4 STG.E.64 desc[UR14][R2.64], R10 ;  /* 0x0000000a02004986 */ /* 0x0003e2000c101b0e */
[----:B------:R-:W-:Y:S02]  /*121d0*/  IADD3 R6, P5, R4, UR4, RZ ;  /* 0x0000000404067c10 */ /* 0x000fe4000ffbe0ff */
[----:B------:R-:W-:Y:S01]  /*121e0*/  IADD3.X R9, R19, UR7, RZ, P6, !PT ;  /* 0x0000000713097c10 */ /* 0x000fe2000b7fe4ff */
[----:B------:R2:W-:Y:S01]  /*121f0*/  @P3 STG.E.64 desc[UR14][R4.64], R12 ;  /* 0x0000000c04003986 */ /* 0x0005e2000c101b0e */
[----:B------:R-:W-:-:S03]  /*12200*/  IADD3.X R7, R5, UR5, RZ, P5, !PT ;  /* 0x0000000505077c10 */ /* 0x000fc6000affe4ff */
[----:B------:R2:W-:Y:S04]  /*12210*/  @P2 STG.E.64 desc[UR14][R8.64], R14 ;  /* 0x0000000e08002986 */ /* 0x0005e8000c101b0e */
[----:B------:R2:W-:Y:S01]  /*12220*/  @P1 STG.E.64 desc[UR14][R6.64], R16 ;  /* 0x0000001006001986 */ /* 0x0005e2000c101b0e */
[----:B-1----:R-:W-:-:S04]  /*12230*/  IADD3 R2, P1, R4, UR8, RZ ;  /* 0x0000000804027c10 */ /* 0x002fc8000ff3e0ff */
[----:B------:R-:W-:Y:S01]  /*12240*/  IADD3.X R3, R5, UR7, RZ, P1, !PT ;  /* 0x0000000705037c10 */ /* 0x000fe20008ffe4ff */
[----:B------:R-:W-:Y:S08]  /*12250*/  @!P0 BRA `(.L_x_233) ;  /* 0x0000007800b88947 */ /* 0x000ff00003800000 */
[----:B------:R1:W-:Y:S01]  /*12260*/  STG.E.64 desc[UR14][R2.64], R118 ;  /* 0x0000007602007986 */ /* 0x0003e2000c101b0e */
[----:B------:R-:W-:Y:S05]  /*12270*/  BRA `(.L_x_233) ;  /* 0x0000007800b07947 */ /* 0x000fea0003800000 */
.L_x_18:
[----:B------:R-:W-:Y:S01]  /*12280*/  BAR.SYNC.DEFER_BLOCKING 0x0 ;  /* 0x0000000000007b1d */ /* 0x000fe20000010000 */
[----:B------:R-:W-:-:S05]  /*12290*/  ISETP.LE.AND P2, PT, R107, UR12, PT ;  /* 0x0000000c6b007c0c */ /* 0x000fca000bf43270 */
        /* <DEDUP_REMOVED lines=8> */
[----:B------:R-:W4:Y:S04]  /*12320*/  LDS.64 R18, [R104+UR8] ;  /* 0x0000000868127984 */ /* 0x000f280008000a00 */
[----:B------:R-:W1:Y:S04]  /*12330*/  LDS.64 R10, [R104+UR8+0x100] ;  /* 0x00010008680a7984 */ /* 0x000e680008000a00 */
[----:B------:R-:W2:Y:S04]  /*12340*/  LDS.64 R8, [R104+UR8+0x220] ;  /* 0x0002200868087984 */ /* 0x000ea80008000a00 */
[----:B------:R-:W3:Y:S04]  /*12350*/  LDS.64 R6, [R104+UR8+0x320] ;  /* 0x0003200868067984 */ /* 0x000ee80008000a00 */
[----:B------:R-:W3:Y:S04]  /*12360*/  LDS.64 R4, [R104+UR8+0x440] ;  /* 0x0004400868047984 */ /* 0x000ee80008000a00 */
[----:B------:R-:W3:Y:S04]  /*12370*/  LDS.64 R2, [R104+UR8+0x540] ;  /* 0x0005400868027984 */ /* 0x000ee80008000a00 */
[----:B------:R-:W3:Y:S04]  /*12380*/  LDS.64 R14, [R104+UR8+0x660] ;  /* 0x00066008680e7984 */ /* 0x000ee80008000a00 */
[----:B------:R-:W3:Y:S01]  /*12390*/  LDS.64 R12, [R104+UR8+0x760] ;  /* 0x00076008680c7984 */ /* 0x000ee20008000a00 */
[----:B----4-:R-:W-:-:S02]  /*123a0*/  DMUL R18, R18, R120 ;  /* 0x0000007812127228 */ /* 0x010fc40000000000 */
[-C--:B-1----:R-:W-:Y:S02]  /*123b0*/  DMUL R10, R10, R120.reuse ;  /* 0x000000780a0a7228 */ /* 0x082fe40000000000 */
[-C--:B--2---:R-:W-:Y:S02]  /*123c0*/  DMUL R8, R8, R120.reuse ;  /* 0x0000007808087228 */ /* 0x084fe40000000000 */
[-C--:B---3--:R-:W-:Y:S02]  /*123d0*/  DMUL R6, R6, R120.reuse ;  /* 0x0000007806067228 */ /* 0x088fe40000000000 */
[-C--:B------:R-:W-:Y:S02]  /*123e0*/  DMUL R4, R4, R120.reuse ;  /* 0x0000007804047228 */ /* 0x080fe40000000000 */
[-C--:B------:R-:W-:Y:S02]  /*123f0*/  DMUL R2, R2, R120.reuse ;  /* 0x0000007802027228 */ /* 0x080fe40000000000 */
[----:B------:R-:W-:-:S02]  /*12400*/  DMUL R14, R14, R120 ;  /* 0x000000780e0e7228 */ /* 0x000fc40000000000 */
[----:B------:R-:W-:Y:S01]  /*12410*/  DMUL R12, R12, R120 ;  /* 0x000000780c0c7228 */ /* 0x000fe20000000000 */
        /* <DEDUP_REMOVED lines=17> */
[----:B------:R-:W-:Y:S01]  /*12530*/  IMAD.MOV.U32 R73, RZ, RZ, R113 ;  /* 0x000000ffff497224 */ /* 0x000fe200078e0071 */
[----:B------:R-:W-:Y:S01]  /*12540*/  IADD3.X R17, RZ, ~R96, RZ, P0, !PT ;  /* 0x80000060ff117210 */ /* 0x000fe200007fe4ff */
[----:B------:R-:W-:Y:S01]  /*12550*/  IMAD.U32 R71, RZ, RZ, UR5 ;  /* 0x00000005ff477e24 */ /* 0x000fe2000f8e00ff */
[----:B------:R-:W-:-:S05]  /*12560*/  MOV R70, UR4 ;  /* 0x0000000400467c02 */ /* 0x000fca0008000f00 */
[-C--:B------:R-:W-:Y:S02]  /*12570*/  IMAD R17, R17, R70.reuse, RZ ;  /* 0x0000004611117224 */ /* 0x080fe400078e02ff */
[----:B------:R-:W-:-:S04]  /*12580*/  IMAD.WIDE.U32 R72, R16, R70, R72 ;  /* 0x0000004610487225 */ /* 0x000fc800078e0048 */
[----:B------:R-:W-:Y:S01]  /*12590*/  IMAD R16, R16, R71, R17 ;  /* 0x0000004710107224 */ /* 0x000fe200078e0211 */
[----:B------:R-:W-:-:S04]  /*125a0*/  MOV R17, R94 ;  /* 0x0000005e00117202 */ /* 0x000fc80000000f00 */
[----:B------:R-:W-:Y:S01]  /*125b0*/  IADD3 R16, R73, R16, RZ ;  /* 0x0000001049107210 */ /* 0x000fe20007ffe0ff */
[----:B------:R-:W-:Y:S05]  /*125c0*/  BRA `(.L_x_238) ;  /* 0x00000000005c7947 */ /* 0x000fea0003800000 */
.L_x_237:
        /* <DEDUP_REMOVED lines=23> */
.L_x_238:
[----:B------:R-:W-:Y:S05]  /*12740*/  BSYNC B0 ;  /* 0x0000000000007941 */ /* 0x000fea0003800000 */
.L_x_236:
        /* <DEDUP_REMOVED lines=12> */
[----:B------:R-:W-:Y:S02]  /*12810*/  @P3 IMAD.MOV.U32 R72, RZ, RZ, R110 ;  /* 0x000000ffff483224 */ /* 0x000fe400078e006e */
[----:B------:R-:W-:Y:S01]  /*12820*/  @P3 IMAD.MOV.U32 R73, RZ, RZ, R111 ;  /* 0x000000ffff493224 */ /* 0x000fe200078e006f */
[----:B------:R-:W-:-:S04]  /*12830*/  ISETP.NE.U32.AND P0, PT, R71, RZ, PT ;  /* 0x000000ff4700720c */ /* 0x000fc80003f05070 */
[----:B------:R1:W-:Y:S09]  /*12840*/  @P3 STG.E.64 desc[UR14][R72.64], R18 ;  /* 0x0000001248003986 */ /* 0x0003f2000c101b0e */
        /* <DEDUP_REMOVED lines=9> */
.L_x_240:
        /* <DEDUP_REMOVED lines=19> */
.L_x_241:
[----:B------:R-:W-:Y:S05]  /*12a10*/  BSYNC B0 ;  /* 0x0000000000007941 */ /* 0x000fea0003800000 */
.L_x_239:
        /* <DEDUP_REMOVED lines=15> */
[----:B------:R-:W-:Y:S02]  /*12b10*/  @P4 IMAD.MOV.U32 R18, RZ, RZ, R110 ;  /* 0x000000ffff124224 */ /* 0x000fe400078e006e */
[----:B------:R-:W-:Y:S02]  /*12b20*/  @P4 IMAD.MOV.U32 R19, RZ, RZ, R111 ;  /* 0x000000ffff134224 */ /* 0x000fe400078e006f */
[----:B------:R-:W-:-:S03]  /*12b30*/  IMAD.X R71, R17, 0x1, ~R69, P3 ;  /* 0x0000000111477824 */ /* 0x000fc600018e0e45 */
[----:B------:R1:W-:Y:S02]  /*12b40*/  @P4 STG.E.64 desc[UR14][R18.64+0x100], R10 ;  /* 0x0001000a12004986 */ /* 0x0003e4000c101b0e */
        /* <DEDUP_REMOVED lines=22> */
.L_x_243:
        /* <DEDUP_REMOVED lines=23> */
.L_x_244:
[----:B------:R-:W-:Y:S05]  /*12e20*/  BSYNC B0 ;  /* 0x0000000000007941 */ /* 0x000fea0003800000 */
.L_x_242:
        /* <DEDUP_REMOVED lines=24> */
.L_x_246:
        /* <DEDUP_REMOVED lines=19> */
.L_x_247:
[----:B------:R-:W-:Y:S05]  /*130e0*/  BSYNC B0 ;  /* 0x0000000000007941 */ /* 0x000fea0003800000 */
.L_x_245:
        /* <DEDUP_REMOVED lines=37> */
.L_x_249:
        /* <DEDUP_REMOVED lines=23> */
.L_x_250:
[----:B------:R-:W-:Y:S05]  /*134b0*/  BSYNC B0 ;  /* 0x0000000000007941 */ /* 0x000fea0003800000 */
.L_x_248:
        /* <DEDUP_REMOVED lines=24> */
.L_x_252:
        /* <DEDUP_REMOVED lines=19> */
.L_x_253:
[----:B------:R-:W-:Y:S05]  /*13770*/  BSYNC B0 ;  /* 0x0000000000007941 */ /* 0x000fea0003800000 */
.L_x_251:
        /* <DEDUP_REMOVED lines=37> */
.L_x_255:
        /* <DEDUP_REMOVED lines=23> */
.L_x_256:
[----:B------:R-:W-:Y:S05]  /*13b40*/  BSYNC B0 ;  /* 0x0000000000007941 */ /* 0x000fea0003800000 */
.L_x_254:
        /* <DEDUP_REMOVED lines=24> */
.L_x_258:
        /* <DEDUP_REMOVED lines=18> */
.L_x_259:
[----:B------:R-:W-:Y:S05]  /*13df0*/  BSYNC B0 ;  /* 0x0000000000007941 */ /* 0x000fea0003800000 */
.L_x_257:
        /* <DEDUP_REMOVED lines=9> */
.L_x_235:
[----:B------:R-:W-:Y:S01]  /*13e90*/  ULDC.64 UR6, c[0x0][0x210] ;  /* 0x0000840000067ab9 */ /* 0x000fe20000000a00 */
[C---:B------:R-:W-:Y:S01]  /*13ea0*/  VIADD R16, R108.reuse, 0x20 ;  /* 0x000000206c107836 */ /* 0x040fe20000000000 */
[----:B------:R-:W-:Y:S01]  /*13eb0*/  ISETP.GE.AND P1, PT, R108, UR7, PT ;  /* 0x000000076c007c0c */ /* 0x000fe2000bf26270 */
[----:B------:R-:W-:Y:S02]  /*13ec0*/  ULDC.64 UR4, c[0x0][0x2b8] ;  /* 0x0000ae0000047ab9 */ /* 0x000fe40000000a00 */
[----:B------:R-:W-:Y:S01]  /*13ed0*/  UIADD3 UR9, UP0, UR4, 0x100, URZ ;  /* 0x0000010004097890 */ /* 0x000fe2000ff1e03f */
[----:B------:R-:W-:Y:S02]  /*13ee0*/  ISETP.LT.AND P3, PT, R0, UR6, !P1 ;  /* 0x0000000600007c0c */ /* 0x000fe4000cf61270 */
[----:B------:R-:W-:Y:S01]  /*13ef0*/  ISETP.GE.AND P0, PT, R16, UR7, PT ;  /* 0x0000000710007c0c */ /* 0x000fe2000bf06270 */
[----:B------:R-:W-:Y:S01]  /*13f00*/  VIADD R16, R0, 0x1 ;  /* 0x0000000100107836 */ /* 0x000fe20000000000 */
[----:B------:R-:W-:-:S02]  /*13f10*/  UIADD3.X UR7, URZ, UR5, URZ, UP0, !UPT ;  /* 0x000000053f077290 */ /* 0x000fc400087fe43f */
[----:B------:R-:W-:Y:S02]  /*13f20*/  ISETP.LT.AND P6, PT, R0, UR6, !P0 ;  /* 0x0000000600007c0c */ /* 0x000fe4000c7c1270 */
[C---:B------:R-:W-:Y:S02]  /*13f30*/  ISETP.LT.AND P4, PT, R16.reuse, UR6, !P1 ;  /* 0x0000000610007c0c */ /* 0x040fe4000cf81270 */
[----:B------:R-:W-:-:S03]  /*13f40*/  ISETP.LT.AND P5, PT, R16, UR6, !P0 ;  /* 0x0000000610007c0c */ /* 0x000fc6000c7a1270 */
[----:B------:R-:W-:Y:S02]  /*13f50*/  @P3 IMAD.MOV.U32 R16, RZ, RZ, R110 ;  /* 0x000000ffff103224 */ /* 0x000fe400078e006e */
[----:B------:R-:W-:-:S05]  /*13f60*/  @P3 IMAD.MOV.U32 R17, RZ, RZ, R111 ;  /* 0x000000ffff113224 */ /* 0x000fca00078e006f */
[----:B------:R1:W-:Y:S02]  /*13f70*/  @P3 STG.E.64 desc[UR14][R16.64], R18 ;  /* 0x0000001210003986 */ /* 0x0003e4000c101b0e */
[----:B-1----:R-:W-:Y:S01]  /*13f80*/  @P6 IMAD.MOV.U32 R18, RZ, RZ, R110 ;  /* 0x000000ffff126224 */ /* 0x002fe200078e006e */
[----:B------:R-:W-:Y:S01]  /*13f90*/  IADD3 R16, P3, R110, UR4, RZ ;  /* 0x000000046e107c10 */ /* 0x000fe2000ff7e0ff */
[----:B------:R-:W-:-:S03]  /*13fa0*/  @P6 IMAD.MOV.U32 R19, RZ, RZ, R111 ;  /* 0x000000ffff136224 */ /* 0x000fc600078e006f */
[----:B------:R-:W-:Y:S02]  /*13fb0*/  IADD3.X R17, R111, UR5, RZ, P3, !PT ;  /* 0x000000056f117c10 */ /* 0x000fe40009ffe4ff */
[----:B------:R1:W-:Y:S04]  /*13fc0*/  @P6 STG.E.64 desc[UR14][R18.64+0x100], R10 ;  /* 0x0001000a12006986 */ /* 0x0003e8000c101b0e */
[----:B------:R2:W-:Y:S01]  /*13fd0*/  @P4 STG.E.64 desc[UR14][R16.64], R8 ;  /* 0x0000000810004986 */ /* 0x0005e2000c101b0e */
[----:B-1----:R-:W-:Y:S01]  /*13fe0*/  IADD3 R18, P3, R110, UR9, RZ ;  /* 0x000000096e127c10 */ /* 0x002fe2000ff7e0ff */
[----:B------:R-:W-:-:S03]  /*13ff0*/  VIADD R10, R0, 0x2 ;  /* 0x00000002000a7836 */ /* 0x000fc60000000000 */
[----:B------:R-:W-:Y:S01]  /*14000*/  IADD3.X R19, R111, UR7, RZ, P3, !PT ;  /* 0x000000076f137c10 */ /* 0x000fe20009ffe4ff */
[----:B--2---:R-:W-:Y:S01]  /*14010*/  VIADD R8, R0, 0x3 ;  /* 0x0000000300087836 */ /* 0x004fe20000000000 */
[C---:B------:R-:W-:Y:S02]  /*14020*/  ISETP.LT.AND P4, PT, R10.reuse, UR6, !P1 ;  /* 0x000000060a007c0c */ /* 0x040fe4000cf81270 */
[----:B------:R-:W-:Y:S01]  /*14030*/  ISETP.LT.AND P3, PT, R10, UR6, !P0 ;  /* 0x000000060a007c0c */ /* 0x000fe2000c761270 */
[----:B------:R1:W-:Y:S01]  /*14040*/  @P5 STG.E.64 desc[UR14][R18.64], R6 ;  /* 0x0000000612005986 */ /* 0x0003e2000c101b0e */
[----:B------:R-:W-:Y:S02]  /*14050*/  IADD3 R10, P5, R16, UR9, RZ ;  /* 0x00000009100a7c10 */ /* 0x000fe4000ffbe0ff */
[C---:B------:R-:W-:Y:S02]  /*14060*/  ISETP.LT.AND P1, PT, R8.reuse, UR6, !P1 ;  /* 0x0000000608007c0c */ /* 0x040fe4000cf21270 */
[----:B------:R-:W-:-:S02]  /*14070*/  ISETP.LT.AND P0, PT, R8, UR6, !P0 ;  /* 0x0000000608007c0c */ /* 0x000fc4000c701270 */
[----:B------:R-:W-:Y:S02]  /*14080*/  IADD3.X R11, R17, UR7, RZ, P5, !PT ;  /* 0x00000007110b7c10 */ /* 0x000fe4000affe4ff */
        /* <DEDUP_REMOVED lines=10> */
.L_x_260:
[----:B------:R-:W-:Y:S05]  /*14130*/  BSYNC B1 ;  /* 0x0000000000017941 */ /* 0x000fea0003800000 */
.L_x_234:
[----:B------:R-:W-:Y:S01]  /*14140*/  BAR.SYNC.DEFER_BLOCKING 0x0 ;  /* 0x0000000000007b1d */ /* 0x000fe20000010000 */
[----:B-1----:R-:W-:-:S05]  /*14150*/  VIADD R2, R0, 0x8 ;  /* 0x0000000800027836 */ /* 0x002fca0000000000 */
[----:B------:R-:W-:Y:S01]  /*14160*/  ULDC.64 UR4, c[0x0][0x2d0] ;  /* 0x0000b40000047ab9 */ /* 0x000fe20000000a00 */
[----:B------:R-:W-:Y:S01]  /*14170*/  BSSY B1, `(.L_x_261) ;  /* 0x00001e8000017945 */ /* 0x000fe20003800000 */
[----:B------:R-:W-:-:S04]  /*14180*/  IADD3 R18, P0, R110, UR4, RZ ;  /* 0x000000046e127c10 */ /* 0x000fc8000ff1e0ff */
[----:B------:R-:W-:Y:S01]  /*14190*/  IADD3.X R19, R111, UR5, RZ, P0, !PT ;  /* 0x000000056f137c10 */ /* 0x000fe200087fe4ff */
[----:B------:R-:W-:-:S04]  /*141a0*/  DEPBAR.LE SB5, 0x8 ;  /* 0x0000d2000000791a */ /* 0x000fc80000000000 */
[----:B------:R-:W-:Y:S04]  /*141b0*/  STS.128 [R95], R32 ;  /* 0x000000205f007388 */ /* 0x000fe80000000c00 */
[----:B------:R-:W-:Y:S04]  /*141c0*/  STS.128 [R95+0x40], R28 ;  /* 0x0000401c5f007388 */ /* 0x000fe80000000c00 */
[----:B------:R-:W-:Y:S04]  /*141d0*/  STS.128 [R95+0x80], R24 ;  /* 0x000080185f007388 */ /* 0x000fe80000000c00 */
[----:B------:R-:W-:Y:S01]  /*141e0*/  STS.128 [R95+0xc0], R20 ;  /* 0x0000c0145f007388 */ /* 0x000fe20000000c00 */
[----:B------:R-:W-:Y:S06]  /*141f0*/  BAR.SYNC.DEFER_BLOCKING 0x0 ;  /* 0x0000000000007b1d */ /* 0x000fec0000010000 */
[----:B------:R-:W1:Y:S04]  /*14200*/  LDS.64 R22, [R104+UR8] ;  /* 0x0000000868167984 */ /* 0x000e680008000a00 */
[----:B------:R-:W3:Y:S04]  /*14210*/  LDS.64 R16, [R104+UR8+0x100] ;  /* 0x0001000868107984 */ /* 0x000ee80008000a00 */
[----:B------:R-:W4:Y:S04]  /*14220*/  LDS.64 R14, [R104+UR8+0x220] ;  /* 0x00022008680e7984 */ /* 0x000f280008000a00 */
[----:B--2---:R-:W2:Y:S04]  /*14230*/  LDS.64 R12, [R104+UR8+0x320] ;  /* 0x00032008680c7984 */ /* 0x004ea80008000a00 */
[----:B------:R-:W2:Y:S04]  /*14240*/  LDS.64 R10, [R104+UR8+0x440] ;  /* 0x00044008680a7984 */ /* 0x000ea80008000a00 */
[----:B------:R-:W2:Y:S04]  /*14250*/  LDS.64 R8, [R104+UR8+0x540] ;  /* 0x0005400868087984 */ /* 0x000ea80008000a00 */
[----:B------:R-:W2:Y:S04]  /*14260*/  LDS.64 R6, [R104+UR8+0x660] ;  /* 0x0006600868067984 */ /* 0x000ea80008000a00 */
[----:B------:R-:W2:Y:S01]  /*14270*/  LDS.64 R4, [R104+UR8+0x760] ;  /* 0x0007600868047984 */ /* 0x000ea20008000a00 */
[----:B-1----:R-:W-:-:S02]  /*14280*/  DMUL R22, R22, R120 ;  /* 0x0000007816167228 */ /* 0x002fc40000000000 */
[-C--:B---3--:R-:W-:Y:S02]  /*14290*/  DMUL R16, R16, R120.reuse ;  /* 0x0000007810107228 */ /* 0x088fe40000000000 */
[-C--:B----4-:R-:W-:Y:S02]  /*142a0*/  DMUL R14, R14, R120.reuse ;  /* 0x000000780e0e7228 */ /* 0x090fe40000000000 */
[-C--:B--2---:R-:W-:Y:S02]  /*142b0*/  DMUL R12, R12, R120.reuse ;  /* 0x000000780c0c7228 */ /* 0x084fe40000000000 */
[-C--:B------:R-:W-:Y:S02]  /*142c0*/  DMUL R10, R10, R120.reuse ;  /* 0x000000780a0a7228 */ /* 0x080fe40000000000 */
[-C--:B------:R-:W-:Y:S02]  /*142d0*/  DMUL R8, R8, R120.reuse ;  /* 0x0000007808087228 */ /* 0x080fe40000000000 */
[----:B------:R-:W-:-:S02]  /*142e0*/  DMUL R6, R6, R120 ;  /* 0x0000007806067228 */ /* 0x000fc40000000000 */
[----:B------:R-:W-:Y:S01]  /*142f0*/  DMUL R4, R4, R120 ;  /* 0x0000007804047228 */ /* 0x000fe20000000000 */
        /* <DEDUP_REMOVED lines=28> */
.L_x_264:
        /* <DEDUP_REMOVED lines=23> */
.L_x_265:
[----:B------:R-:W-:Y:S05]  /*14630*/  BSYNC B0 ;  /* 0x0000000000007941 */ /* 0x000fea0003800000 */
.L_x_263:
        /* <DEDUP_REMOVED lines=24> */
.L_x_267:
        /* <DEDUP_REMOVED lines=18> */
.L_x_268:
[----:B------:R-:W-:Y:S05]  /*148e0*/  BSYNC B0 ;  /* 0x0000000000007941 */ /* 0x000fea0003800000 */
.L_x_266:
        /* <DEDUP_REMOVED lines=39> */
.L_x_270:
        /* <DEDUP_REMOVED lines=23> */
.L_x_271:
[----:B------:R-:W-:Y:S05]  /*14cd0*/  BSYNC B0 ;  /* 0x0000000000007941 */ /* 0x000fea0003800000 */
.L_x_269:
        /* <DEDUP_REMOVED lines=24> */
.L_x_273:
        /* <DEDUP_REMOVED lines=19> */
.L_x_274:
[----:B------:R-:W-:Y:S05]  /*14f90*/  BSYNC B0 ;  /* 0x0000000000007941 */ /* 0x000fea0003800000 */
.L_x_272:
        /* <DEDUP_REMOVED lines=37> */
.L_x_276:
        /* <DEDUP_REMOVED lines=23> */
.L_x_277:
[----:B------:R-:W-:Y:S05]  /*15360*/  BSYNC B0 ;  /* 0x0000000000007941 */ /* 0x000fea0003800000 */
.L_x_275:
        /* <DEDUP_REMOVED lines=24> */
.L_x_279:
        /* <DEDUP_REMOVED lines=19> */
.L_x_280:
[----:B------:R-:W-:Y:S05]  /*15620*/  BSYNC B0 ;  /* 0x0000000000007941 */ /* 0x000fea0003800000 */
.L_x_278:
        /* <DEDUP_REMOVED lines=37> */
.L_x_282:
        /* <DEDUP_REMOVED lines=23> */
.L_x_283:
[----:B------:R-:W-:Y:S05]  /*159f0*/  BSYNC B0 ;  /* 0x0000000000007941 */ /* 0x000fea0003800000 */
.L_x_281:
        /* <DEDUP_REMOVED lines=24> */
.L_x_285:
        /* <DEDUP_REMOVED lines=19> */
.L_x_286:
[----:B------:R-:W-:Y:S05]  /*15cb0*/  BSYNC B0 ;  /* 0x0000000000007941 */ /* 0x000fea0003800000 */
.L_x_284:
        /* <DEDUP_REMOVED lines=9> */
.L_x_262:
[----:B------:R-:W-:Y:S01]  /*15d50*/  ULDC UR4, c[0x0][0x214] ;  /* 0x0000850000047ab9 */ /* 0x000fe20000000800 */
[C---:B------:R-:W-:Y:S01]  /*15d60*/  VIADD R3, R108.reuse, 0x20 ;  /* 0x000000206c037836 */ /* 0x040fe20000000000 */
[----:B------:R-:W-:-:S04]  /*15d70*/  ISETP.GE.AND P1, PT, R108, UR4, PT ;  /* 0x000000046c007c0c */ /* 0x000fc8000bf26270 */
[C---:B------:R-:W-:Y:S02]  /*15d80*/  ISETP.LT.AND P3, PT, R2.reuse, UR6, !P1 ;  /* 0x0000000602007c0c */ /* 0x040fe4000cf61270 */
[----:B------:R-:W-:Y:S01]  /*15d90*/  ISETP.GE.AND P0, PT, R3, UR4, PT ;  /* 0x0000000403007c0c */ /* 0x000fe2000bf06270 */
[----:B------:R-:W-:Y:S02]  /*15da0*/  ULDC.64 UR4, c[0x0][0x2b8] ;  /* 0x0000ae0000047ab9 */ /* 0x000fe40000000a00 */
[----:B------:R-:W-:Y:S01]  /*15db0*/  UIADD3 UR9, UP0, UR4, 0x100, URZ ;  /* 0x0000010004097890 */ /* 0x000fe2000ff1e03f */
[----:B------:R-:W-:Y:S01]  /*15dc0*/  ISETP.LT.AND P6, PT, R2, UR6, !P0 ;  /* 0x0000000602007c0c */ /* 0x000fe2000c7c1270 */
[----:B------:R-:W-:Y:S02]  /*15dd0*/  VIADD R2, R0, 0x9 ;  /* 0x0000000900027836 */ /* 0x000fe40000000000 */
[----:B------:R-:W-:-:S03]  /*15de0*/  UIADD3.X UR7, URZ, UR5, URZ, UP0, !UPT ;  /* 0x000000053f077290 */ /* 0x000fc600087fe43f */
[C---:B------:R-:W-:Y:S01]  /*15df0*/  ISETP.LT.AND P4, PT, R2.reuse, UR6, !P1 ;  /* 0x0000000602007c0c */ /* 0x040fe2000cf81270 */
[----:B------:R-:W-:Y:S01]  /*15e00*/  @P3 IMAD.MOV.U32 R3, RZ, RZ, R19 ;  /* 0x000000ffff033224 */ /* 0x000fe200078e0013 */
[----:B------:R-:W-:Y:S01]  /*15e10*/  ISETP.LT.AND P5, PT, R2, UR6, !P0 ;  /* 0x0000000602007c0c */ /* 0x000fe2000c7a1270 */
[----:B------:R-:W-:-:S05]  /*15e20*/  @P3 IMAD.MOV.U32 R2, RZ, RZ, R18 ;  /* 0x000000ffff023224 */ /* 0x000fca00078e0012 */
[----:B------:R1:W-:Y:S01]  /*15e30*/  @P3 STG.E.64 desc[UR14][R2.64], R22 ;  /* 0x0000001602003986 */ /* 0x0003e2000c101b0e */
[----:B------:R-:W-:-:S04]  /*15e40*/  IADD3 R20, P3, R18, UR4, RZ ;  /* 0x0000000412147c10 */ /* 0x000fc8000ff7e0ff */
[----:B------:R-:W-:Y:S01]  /*15e50*/  IADD3.X R21, R19, UR5, RZ, P3, !PT ;  /* 0x0000000513157c10 */ /* 0x000fe20009ffe4ff */
[----:B-1----:R-:W-:Y:S02]  /*15e60*/  @P6 IMAD.MOV.U32 R2, RZ, RZ, R18 ;  /* 0x000000ffff026224 */ /* 0x002fe400078e0012 */
[----:B------:R-:W-:-:S05]  /*15e70*/  @P6 IMAD.MOV.U32 R3, RZ, RZ, R19 ;  /* 0x000000ffff036224 */ /* 0x000fca00078e0013 */
[----:B------:R1:W-:Y:S04]  /*15e80*/  @P6 STG.E.64 desc[UR14][R2.64+0x100], R16 ;  /* 0x0001001002006986 */ /* 0x0003e8000c101b0e */
[----:B------:R2:W-:Y:S01]  /*15e90*/  @P4 STG.E.64 desc[UR14][R20.64], R14 ;  /* 0x0000000e14004986 */ /* 0x0005e2000c101b0e */
[----:B-1----:R-:W-:Y:S01]  /*15ea0*/  IADD3 R16, P3, R18, UR9, RZ ;  /* 0x0000000912107c10 */ /* 0x002fe2000ff7e0ff */
[----:B------:R-:W-:-:S03]  /*15eb0*/  VIADD R2, R0, 0xa ;  /* 0x0000000a00027836 */ /* 0x000fc60000000000 */
[----:B------:R-:W-:Y:S02]  /*15ec0*/  IADD3.X R17, R19, UR7, RZ, P3, !PT ;  /* 0x0000000713117c10 */ /* 0x000fe40009ffe4ff */
[C---:B------:R-:W-:Y:S02]  /*15ed0*/  ISETP.LT.AND P4, PT, R2.reuse, UR6, !P1 ;  /* 0x0000000602007c0c */ /* 0x040fe4000cf81270 */
[----:B------:R-:W-:Y:S01]  /*15ee0*/  ISETP.LT.AND P3, PT, R2, UR6, !P0 ;  /* 0x0000000602007c0c */ /* 0x000fe2000c761270 */
[----:B------:R-:W-:Y:S01]  /*15ef0*/  VIADD R2, R0, 0xb ;  /* 0x0000000b00027836 */ /* 0x000fe20000000000 */
[----:B------:R1:W-:Y:S01]  /*15f00*/  @P5 STG.E.64 desc[UR14][R16.64], R12 ;  /* 0x0000000c10005986 */ /* 0x0003e2000c101b0e */
[----:B--2---:R-:W-:-:S03]  /*15f10*/  IADD3 R14, P5, R20, UR9, RZ ;  /* 0x00000009140e7c10 */ /* 0x004fc6000ffbe0ff */
[C---:B------:R-:W-:Y:S02]  /*15f20*/  ISETP.LT.AND P1, PT, R2.reuse, UR6, !P1 ;  /* 0x0000000602007c0c */ /* 0x040fe4000cf21270 */
[----:B------:R-:W-:Y:S02]  /*15f30*/  ISETP.LT.AND P0, PT, R2, UR6, !P0 ;  /* 0x0000000602007c0c */ /* 0x000fe4000c701270 */
        /* <DEDUP_REMOVED lines=11> */
.L_x_287:
[----:B------:R-:W-:Y:S05]  /*15ff0*/  BSYNC B1 ;  /* 0x0000000000017941 */ /* 0x000fea0003800000 */
.L_x_261:
[----:B------:R-:W-:Y:S01]  /*16000*/  BAR.SYNC.DEFER_BLOCKING 0x0 ;  /* 0x0000000000007b1d */ /* 0x000fe20000010000 */
[----:B-12---:R-:W-:-:S05]  /*16010*/  VIADD R2, R0, 0x10 ;  /* 0x0000001000027836 */ /* 0x006fca0000000000 */
[----:B------:R-:W-:Y:S01]  /*16020*/  ULDC.64 UR4, c[0x0][0x2d0] ;  /* 0x0000b40000047ab9 */ /* 0x000fe20000000a00 */
[----:B------:R-:W-:Y:S01]  /*16030*/  BSSY B1, `(.L_x_288) ;  /* 0x00001e9000017945 */ /* 0x000fe20003800000 */
[----:B------:R-:W-:-:S04]  /*16040*/  IADD3 R18, P0, R18, UR4, RZ ;  /* 0x0000000412127c10 */ /* 0x000fc8000ff1e0ff */
[----:B------:R-:W-:Y:S01]  /*16050*/  IADD3.X R19, R19, UR5, RZ, P0, !PT ;  /* 0x0000000513137c10 */ /* 0x000fe200087fe4ff */
        /* <DEDUP_REMOVED lines=10> */
[----:B------:R-:W4:Y:S04]  /*16100*/  LDS.64 R12, [R104+UR8+0x320] ;  /* 0x00032008680c7984 */ /* 0x000f280008000a00 */
[----:B------:R-:W4:Y:S04]  /*16110*/  LDS.64 R10, [R104+UR8+0x440] ;  /* 0x00044008680a7984 */ /* 0x000f280008000a00 */
[----:B------:R-:W4:Y:S04]  /*16120*/  LDS.64 R8, [R104+UR8+0x540] ;  /* 0x0005400868087984 */ /* 0x000f280008000a00 */
[----:B------:R-:W4:Y:S04]  /*16130*/  LDS.64 R6, [R104+UR8+0x660] ;  /* 0x0006600868067984 */ /* 0x000f280008000a00 */
[----:B------:R-:W4:Y:S01]  /*16140*/  LDS.64 R4, [R104+UR8+0x760] ;  /* 0x0007600868047984 */ /* 0x000f220008000a00 */
[----:B-1----:R-:W-:-:S02]  /*16150*/  DMUL R22, R22, R120 ;  /* 0x0000007816167228 */ /* 0x002fc40000000000 */
[-C--:B--2---:R-:W-:Y:S02]  /*16160*/  DMUL R16, R16, R120.reuse ;  /* 0x0000007810107228 */ /* 0x084fe40000000000 */
[-C--:B---3--:R-:W-:Y:S02]  /*16170*/  DMUL R14, R14, R120.reuse ;  /* 0x000000780e0e7228 */ /* 0x088fe40000000000 */
[-C--:B----4-:R-:W-:Y:S02]  /*16180*/  DMUL R12, R12, R120.reuse ;  /* 0x000000780c0c7228 */ /* 0x090fe40000000000 */
        /* <DEDUP_REMOVED lines=32> */
.L_x_291:
        /* <DEDUP_REMOVED lines=23> */
.L_x_292:
[----:B------:R-:W-:Y:S05]  /*16500*/  BSYNC B0 ;  /* 0x0000000000007941 */ /* 0x000fea0003800000 */
.L_x_290:
        /* <DEDUP_REMOVED lines=24> */
.L_x_294:
        /* <DEDUP_REMOVED lines=18> */
.L_x_295:
[----:B------:R-:W-:Y:S05]  /*167b0*/  BSYNC B0 ;  /* 0x0000000000007941 */ /* 0x000fea0003800000 */
.L_x_293:
        /* <DEDUP_REMOVED lines=39> */
.L_x_297:
        /* <DEDUP_REMOVED lines=23> */
.L_x_298:
[----:B------:R-:W-:Y:S05]  /*16ba0*/  BSYNC B0 ;  /* 0x0000000000007941 */ /* 0x000fea0003800000 */
.L_x_296:
        /* <DEDUP_REMOVED lines=24> */
.L_x_300:
        /* <DEDUP_REMOVED lines=19> */
.L_x_301:
[----:B------:R-:W-:Y:S05]  /*16e60*/  BSYNC B0 ;  /* 0x0000000000007941 */ /* 0x000fea0003800000 */
.L_x_299:
        /* <DEDUP_REMOVED lines=37> */
.L_x_303:
        /* <DEDUP_REMOVED lines=23> */
.L_x_304:
[----:B------:R-:W-:Y:S05]  /*17230*/  BSYNC B0 ;  /* 0x0000000000007941 */ /* 0x000fea0003800000 */
.L_x_302:
        /* <DEDUP_REMOVED lines=24> */
.L_x_306:
        /* <DEDUP_REMOVED lines=19> */
.L_x_307:
[----:B------:R-:W-:Y:S05]  /*174f0*/  BSYNC B0 ;  /* 0x0000000000007941 */ /* 0x000fea0003800000 */
.L_x_305:
        /* <DEDUP_REMOVED lines=37> */
.L_x_309:
        /* <DEDUP_REMOVED lines=23> */
.L_x_310:
[----:B------:R-:W-:Y:S05]  /*178c0*/  BSYNC B0 ;  /* 0x0000000000007941 */ /* 0x000fea0003800000 */
.L_x_308:
        /* <DEDUP_REMOVED lines=24> */
.L_x_312:
        /* <DEDUP_REMOVED lines=19> */
.L_x_313:
[----:B------:R-:W-:Y:S05]  /*17b80*/  BSYNC B0 ;  /* 0x0000000000007941 */ /* 0x000fea0003800000 */
.L_x_311:
        /* <DEDUP_REMOVED lines=9> */
.L_x_289:
        /* <DEDUP_REMOVED lines=42> */
.L_x_314:
[----:B------:R-:W-:Y:S05]  /*17ec0*/  BSYNC B1 ;  /* 0x0000000000017941 */ /* 0x000fea0003800000 */
.L_x_288:
[----:B------:R-:W-:Y:S01]  /*17ed0*/  BAR.SYNC.DEFER_BLOCKING 0x0 ;  /* 0x0000000000007b1d */ /* 0x000fe20000010000 */
[----:B-12---:R-:W-:-:S05]  /*17ee0*/  VIADD R2, R0, 0x18 ;  /* 0x0000001800027836 */ /* 0x006fca0000000000 */
[----:B------:R-:W-:Y:S02]  /*17ef0*/  ULDC.64 UR4, c[0x0][0x2d0] ;  /* 0x0000b40000047ab9 */ /* 0x000fe40000000a00 */
[----:B------:R-:W-:-:S04]  /*17f00*/  IADD3 R16, P0, R18, UR4, RZ ;  /* 0x0000000412107c10 */ /* 0x000fc8000ff1e0ff */
[----:B------:R-:W-:Y:S01]  /*17f10*/  IADD3.X R17, R19, UR5, RZ, P0, !PT ;  /* 0x0000000513117c10 */ /* 0x000fe200087fe4ff */
[----:B-----5:R-:W-:Y:S04]  /*17f20*/  STS.128 [R95], R64 ;  /* 0x000000405f007388 */ /* 0x020fe80000000c00 */
[----:B------:R-:W-:Y:S04]  /*17f30*/  STS.128 [R95+0x40], R60 ;  /* 0x0000403c5f007388 */ /* 0x000fe80000000c00 */
[----:B------:R-:W-:Y:S04]  /*17f40*/  STS.128 [R95+0x80], R56 ;  /* 0x000080385f007388 */ /* 0x000fe80000000c00 */
        /* <DEDUP_REMOVED lines=46> */
.L_x_317:
        /* <DEDUP_REMOVED lines=23> */
.L_x_318:
[----:B------:R-:W-:Y:S05]  /*183a0*/  BSYNC B0 ;  /* 0x0000000000007941 */ /* 0x000fea0003800000 */
.L_x_316:
        /* <DEDUP_REMOVED lines=24> */
.L_x_320:
        /* <DEDUP_REMOVED lines=18> */
.L_x_321:
[----:B------:R-:W-:Y:S05]  /*18650*/  BSYNC B0 ;  /* 0x0000000000007941 */ /* 0x000fea0003800000 */
.L_x_319:
        /* <DEDUP_REMOVED lines=39> */
.L_x_323:
        /* <DEDUP_REMOVED lines=23> */
.L_x_324:
[----:B------:R-:W-:Y:S05]  /*18a40*/  BSYNC B0 ;  /* 0x0000000000007941 */ /* 0x000fea0003800000 */
.L_x_322:
        /* <DEDUP_REMOVED lines=24> */
.L_x_326:
        /* <DEDUP_REMOVED lines=19> */
.L_x_327:
[----:B------:R-:W-:Y:S05]  /*18d00*/  BSYNC B0 ;  /* 0x0000000000007941 */ /* 0x000fea0003800000 */
.L_x_325:
        /* <DEDUP_REMOVED lines=37> */
.L_x_329:
        /* <DEDUP_REMOVED lines=23> */
.L_x_330:
[----:B------:R-:W-:Y:S05]  /*190d0*/  BSYNC B0 ;  /* 0x0000000000007941 */ /* 0x000fea0003800000 */
.L_x_328:
        /* <DEDUP_REMOVED lines=24> */
.L_x_332:
        /* <DEDUP_REMOVED lines=19> */
.L_x_333:
[----:B------:R-:W-:Y:S05]  /*19390*/  BSYNC B0 ;  /* 0x0000000000007941 */ /* 0x000fea0003800000 */
.L_x_331:
        /* <DEDUP_REMOVED lines=36> */
.L_x_335:
        /* <DEDUP_REMOVED lines=23> */
.L_x_336:
[----:B------:R-:W-:Y:S05]  /*19750*/  BSYNC B0 ;  /* 0x0000000000007941 */ /* 0x000fea0003800000 */
.L_x_334:
        /* <DEDUP_REMOVED lines=25> */
.L_x_338:
[----:B------:R-:W2:Y:S01]  /*198f0*/  I2F.U32.RP R10, R8 ;  /* 0x00000008000a7306 */ /* 0x000ea20000209000 */
[----:B------:R-:W-:-:S07]  /*19900*/  MOV R99, RZ ;  /* 0x000000ff00637202 */ /* 0x000fce0000000f00 */
[----:B--2---:R-:W2:Y:S02]  /*19910*/  MUFU.RCP R10, R10 ;  /* 0x0000000a000a7308 */ /* 0x004ea40000001000 */
[----:B--2---:R-:W-:-:S06]  /*19920*/  VIADD R10, R10, 0xffffffe ;  /* 0x0ffffffe0a0a7836 */ /* 0x004fcc0000000000 */
[----:B------:R-:W1:Y:S02]  /*19930*/  F2I.FTZ.U32.TRUNC.NTZ R11, R10 ;  /* 0x0000000a000b7305 */ /* 0x000e64000021f000 */
[----:B-1----:R-:W-:Y:S01]  /*19940*/  IMAD.MOV R4, RZ, RZ, -R11 ;  /* 0x000000ffff047224 */ /* 0x002fe200078e0a0b */
        /* <DEDUP_REMOVED lines=13> */
.L_x_339:
[----:B------:R-:W-:Y:S05]  /*19a20*/  BSYNC B0 ;  /* 0x0000000000007941 */ /* 0x000fea0003800000 */
.L_x_337:
[--C-:B------:R-:W-:Y:S02]  /*19a30*/  SHF.R.U64 R5, R98, 0x3, R99.reuse ;  /* 0x0000000362057819 */ /* 0x100fe40000001263 */
[----:B------:R-:W-:Y:S02]  /*19a40*/  SHF.R.U32.HI R4, RZ, 0x3, R99 ;  /* 0x00000003ff047819 */ /* 0x000fe40000011663 */
[----:B------:R-:W-:-:S04]  /*19a50*/  ISETP.GE.U32.AND P1, PT, R6, R5, PT ;  /* 0x000000050600720c */ /* 0x000fc80003f26070 */
[----:B------:R-:W-:-:S13]  /*19a60*/  ISETP.GE.U32.AND.EX P0, PT, R0, R4, P0, P1 ;  /* 0x000000040000720c */ /* 0x000fda0000706110 */
[----:B------:R-:W-:Y:S05]  /*19a70*/  @!P0 BRA `(.L_x_233) ;  /* 0x0000000000b08947 */ /* 0x000fea0003800000 */
[----:B------:R1:W-:Y:S01]  /*19a80*/  STG.E.64 desc[UR14][R2.64+0x100], R120 ;  /* 0x0001007802007986 */ /* 0x0003e2000c101b0e */
[----:B------:R-:W-:Y:S05]  /*19a90*/  BRA `(.L_x_233) ;  /* 0x0000000000a87947 */ /* 0x000fea0003800000 */
.L_x_315:
        /* <DEDUP_REMOVED lines=14> */
[----:B------:R1:W-:Y:S02]  /*19b80*/  @P2 STG.E.64 desc[UR14][R2.64], R20 ;  /* 0x0000001402002986 */ /* 0x0003e4000c101b0e */
[----:B-1----:R-:W-:Y:S02]  /*19b90*/  @P1 IMAD.MOV.U32 R2, RZ, RZ, R16 ;  /* 0x000000ffff021224 */ /* 0x002fe400078e0010 */
[----:B------:R-:W-:-:S05]  /*19ba0*/  @P1 IMAD.MOV.U32 R3, RZ, RZ, R17 ;  /* 0x000000ffff031224 */ /* 0x000fca00078e0011 */
[----:B------:R1:W-:Y:S02]  /*19bb0*/  @P1 STG.E.64 desc[UR14][R2.64+0x100], R14 ;  /* 0x0001000e02001986 */ /* 0x0003e4000c101b0e */
[----:B-1----:R-:W-:Y:S01]  /*19bc0*/  IADD3 R14, P1, R16, UR4, RZ ;  /* 0x00000004100e7c10 */ /* 0x002fe2000ff3e0ff */
[----:B------:R-:W-:Y:S01]  /*19bd0*/  VIADD R2, R0, 0x1a ;  /* 0x0000001a00027836 */ /* 0x000fe20000000000 */
[----:B------:R-:W-:Y:S01]  /*19be0*/  IADD3 R16, P6, R16, UR8, RZ ;  /* 0x0000000810107c10 */ /* 0x000fe2000ffde0ff */
[----:B------:R-:W-:Y:S01]  /*19bf0*/  VIADD R0, R0, 0x1b ;  /* 0x0000001b00007836 */ /* 0x000fe20000000000 */
[C---:B------:R-:W-:Y:S02]  /*19c00*/  IADD3.X R15, R17.reuse, UR5, RZ, P1, !PT ;  /* 0x00000005110f7c10 */ /* 0x040fe40008ffe4ff */
[C---:B------:R-:W-:Y:S02]  /*19c10*/  ISETP.LT.AND P2, PT, R2.reuse, UR6, !P0 ;  /* 0x0000000602007c0c */ /* 0x040fe4000c741270 */
[----:B------:R-:W-:Y:S01]  /*19c20*/  ISETP.LT.AND P1, PT, R2, UR6, !P5 ;  /* 0x0000000602007c0c */ /* 0x000fe2000ef21270 */
[----:B------:R1:W-:Y:S01]  /*19c30*/  @P4 STG.E.64 desc[UR14][R14.64], R12 ;  /* 0x0000000c0e004986 */ /* 0x0003e2000c101b0e */
[----:B------:R-:W-:-:S02]  /*19c40*/  IADD3.X R17, R17, UR7, RZ, P6, !PT ;  /* 0x0000000711117c10 */ /* 0x000fc4000b7fe4ff */
[----:B------:R-:W-:Y:S02]  /*19c50*/  IADD3 R2, P4, R14, UR4, RZ ;  /* 0x000000040e027c10 */ /* 0x000fe4000ff9e0ff */
[C---:B------:R-:W-:Y:S01]  /*19c60*/  ISETP.LT.AND P0, PT, R0.reuse, UR6, !P0 ;  /* 0x0000000600007c0c */ /* 0x040fe2000c701270 */
[----:B------:R2:W-:Y:S01]  /*19c70*/  @P3 STG.E.64 desc[UR14][R16.64], R10 ;  /* 0x0000000a10003986 */ /* 0x0005e2000c101b0e */
[----:B------:R-:W-:Y:S02]  /*19c80*/  ISETP.LT.AND P5, PT, R0, UR6, !P5 ;  /* 0x0000000600007c0c */ /* 0x000fe4000efa1270 */
[----:B------:R-:W-:-:S05]  /*19c90*/  IADD3.X R3, R15, UR5, RZ, P4, !PT ;  /* 0x000000050f037c10 */ /* 0x000fca000a7fe4ff */
[----:B------:R3:W-:Y:S01]  /*19ca0*/  @P2 STG.E.64 desc[UR14][R2.64], R8 ;  /* 0x0000000802002986 */ /* 0x0007e2000c101b0e */
[----:B-1----:R-:W-:Y:S02]  /*19cb0*/  IADD3 R14, P6, R14, UR8, RZ ;  /* 0x000000080e0e7c10 */ /* 0x002fe4000ffde0ff */
[C---:B------:R-:W-:Y:S02]  /*19cc0*/  IADD3 R12, P4, R2.reuse, UR4, RZ ;  /* 0x00000004020c7c10 */ /* 0x040fe4000ff9e0ff */
[----:B------:R-:W-:Y:S02]  /*19cd0*/  IADD3.X R15, R15, UR7, RZ, P6, !PT ;  /* 0x000000070f0f7c10 */ /* 0x000fe4000b7fe4ff */
[----:B--2---:R-:W-:Y:S02]  /*19ce0*/  IADD3 R10, P3, R2, UR8, RZ ;  /* 0x00000008020a7c10 */ /* 0x004fe4000ff7e0ff */
[C---:B------:R-:W-:Y:S01]  /*19cf0*/  IADD3.X R13, R3.reuse, UR5, RZ, P4, !PT ;  /* 0x00000005030d7c10 */ /* 0x040fe2000a7fe4ff */
[----:B------:R3:W-:Y:S01]  /*19d00*/  @P1 STG.E.64 desc[UR14][R14.64], R6 ;  /* 0x000000060e001986 */ /* 0x0007e2000c101b0e */
[----:B------:R-:W-:-:S03]  /*19d10*/  IADD3.X R11, R3, UR7, RZ, P3, !PT ;  /* 0x00000007030b7c10 */ /* 0x000fc60009ffe4ff */
[----:B------:R3:W-:Y:S04]  /*19d20*/  @P0 STG.E.64 desc[UR14][R12.64], R4 ;  /* 0x000000040c000986 */ /* 0x0007e8000c101b0e */
[----:B------:R3:W-:Y:S02]  /*19d30*/  @P5 STG.E.64 desc[UR14][R10.64], R120 ;  /* 0x000000780a005986 */ /* 0x0007e4000c101b0e */
.L_x_233:
[----:B------:R-:W-:Y:S05]  /*19d40*/  BSYNC B2 ;  /* 0x0000000000027941 */ /* 0x000fea0003800000 */
.L_x_17:
[----:B-1-3--:R-:W1:Y:S08]  /*19d50*/  LDC R2, c[0x0][0x224] ;  /* 0x00008900ff027b82 */ /* 0x00ae700000000800 */
[----:B------:R-:W3:Y:S01]  /*19d60*/  LDC R0, c[0x0][0x320] ;  /* 0x0000c800ff007b82 */ /* 0x000ee20000000800 */
[----:B-1----:R-:W-:-:S04]  /*19d70*/  ISETP.GT.AND P0, PT, R2, 0x1, PT ;  /* 0x000000010200780c */ /* 0x002fc80003f04270 */
[----:B---3--:R-:W-:-:S13]  /*19d80*/  ISETP.EQ.AND P0, PT, R0, RZ, P0 ;  /* 0x000000ff0000720c */ /* 0x008fda0000702270 */
[----:B------:R-:W-:Y:S05]  /*19d90*/  @!P0 EXIT ;  /* 0x000000000000894d */ /* 0x000fea0003800000 */
[----:B------:R-:W1:Y:S01]  /*19da0*/  S2R R0, SR_TID.X ;  /* 0x0000000000007919 */ /* 0x000e620000002100 */
[----:B------:R-:W-:Y:S01]  /*19db0*/  VIADD R3, R100, 0x1 ;  /* 0x0000000164037836 */ /* 0x000fe20000000000 */
[----:B------:R-:W-:Y:S04]  /*19dc0*/  BAR.SYNC.DEFER_BLOCKING 0x0 ;  /* 0x0000000000007b1d */ /* 0x000fe80000010000 */
[----:B------:R-:W-:-:S04]  /*19dd0*/  ISETP.NE.AND P1, PT, R3, R2, PT ;  /* 0x000000020300720c */ /* 0x000fc80003f25270 */
[----:B------:R-:W-:Y:S02]  /*19de0*/  SEL R3, R3, RZ, P1 ;  /* 0x000000ff03037207 */ /* 0x000fe40000800000 */
[----:B-1----:R-:W-:-:S13]  /*19df0*/  ISETP.GT.AND P0, PT, R0, RZ, PT ;  /* 0x000000ff0000720c */ /* 0x002fda0003f04270 */
[----:B------:R-:W-:Y:S05]  /*19e00*/  @P0 EXIT ;  /* 0x000000000000094d */ /* 0x000fea0003800000 */
[----:B------:R-:W1:Y:S01]  /*19e10*/  S2R R2, SR_CTAID.Y ;  /* 0x0000000000027919 */ /* 0x000e620000002600 */
[----:B------:R-:W3:Y:S01]  /*19e20*/  S2UR UR6, SR_CTAID.X ;  /* 0x00000000000679c3 */ /* 0x000ee20000002500 */
[----:B------:R-:W-:Y:S01]  /*19e30*/  ULDC UR5, c[0x0][0x228] ;  /* 0x00008a0000057ab9 */ /* 0x000fe20000000800 */
[----:B------:R-:W-:Y:S02]  /*19e40*/  UMOV UR4, 0xffffffff ;  /* 0xffffffff00047882 */ /* 0x000fe40000000000 */
[----:B------:R-:W-:-:S04]  /*19e50*/  USHF.L.U32 UR4, UR4, UR5, URZ ;  /* 0x0000000504047299 */ /* 0x000fc8000800063f */
[----:B------:R-:W4:Y:S08]  /*19e60*/  LDC R0, c[0x0][0x21c] ;  /* 0x00008700ff007b82 */ /* 0x000f300000000800 */
[----:B--2---:R-:W2:Y:S01]  /*19e70*/  LDC.64 R4, c[0x0][0x370] ;  /* 0x0000dc00ff047b82 */ /* 0x004ea20000000a00 */
[----:B---3--:R-:W-:Y:S01]  /*19e80*/  ULOP3.LUT UR4, UR6, UR4, URZ, 0x30, !UPT ;  /* 0x0000000406047292 */ /* 0x008fe2000f8e303f */
[----:B-1----:R-:W-:Y:S01]  /*19e90*/  SHF.L.U32 R2, R2, UR5, RZ ;  /* 0x0000000502027c19 */ /* 0x002fe200080006ff */
[----:B------:R-:W-:-:S04]  /*19ea0*/  USHF.R.S32.HI UR5, URZ, UR5, UR6 ;  /* 0x000000053f057299 */ /* 0x000fc80008011406 */
[----:B------:R-:W-:-:S05]  /*19eb0*/  IADD3 R2, R2, UR4, RZ ;  /* 0x0000000402027c10 */ /* 0x000fca000fffe0ff */
[----:B----4-:R-:W-:-:S04]  /*19ec0*/  IMAD R0, R2, R0, UR5 ;  /* 0x0000000502007e24 */ /* 0x010fc8000f8e0200 */
[----:B--2---:R-:W-:Y:S01]  /*19ed0*/  IMAD.WIDE R4, R0, 0x4, R4 ;  /* 0x0000000400047825 */ /* 0x004fe200078e0204 */
[----:B------:R-:W-:Y:S01]  /*19ee0*/  @!PT LDS RZ, [RZ] ;  /* 0x00000000fffff984 */ /* 0x000fe20000000800 */
[----:B------:R-:W-:Y:S01]  /*19ef0*/  @!PT LDS RZ, [RZ] ;  /* 0x00000000fffff984 */ /* 0x000fe20000000800 */
[----:B------:R-:W-:Y:S01]  /*19f00*/  @!PT LDS RZ, [RZ] ;  /* 0x00000000fffff984 */ /* 0x000fe20000000800 */
[----:B------:R-:W-:Y:S01]  /*19f10*/  @!PT LDS RZ, [RZ] ;  /* 0x00000000fffff984 */ /* 0x000fe20000000800 */
[----:B------:R-:W-:Y:S06]  /*19f20*/  MEMBAR.ALL.GPU ;  /* 0x0000000000007992 */ /* 0x000fec000000a000 */
[----:B------:R-:W-:-:S00]  /*19f30*/  ERRBAR ;  /* 0x00000000000079ab */ /* 0x000fc00000000000 */
[----:B------:R-:W-:Y:S06]  /*19f40*/  CGAERRBAR ;  /* 0x00000000000075ab */ /* 0x000fec0000000000 */
[----:B------:R-:W-:Y:S01]  /*19f50*/  STG.E.STRONG.GPU desc[UR14][R4.64], R3 ;  /* 0x0000000304007986 */ /* 0x000fe2000c10f90e */
[----:B------:R-:W-:Y:S05]  /*19f60*/  EXIT ;  /* 0x000000000000794d */ /* 0x000fea0003800000 */
        .weak           $__internal_0_$__cuda_sm20_div_u64
        .type           $__internal_0_$__cuda_sm20_div_u64,@function
        .size           $__internal_0_$__cuda_sm20_div_u64,($__internal_1_$__cuda_sm20_rem_u64 - $__internal_0_$__cuda_sm20_div_u64)
$__internal_0_$__cuda_sm20_div_u64:
[----:B------:R-:W-:-:S04]  /*19f70*/  IMAD.MOV.U32 R103, RZ, RZ, R101 ;  /* 0x000000ffff677224 */ /* 0x000fc800078e0065 */
[----:B------:R-:W1:Y:S08]  /*19f80*/  I2F.U64.RP R97, R102 ;  /* 0x0000006600617312 */ /* 0x000e700000309000 */
[----:B-1----:R-:W1:Y:S02]  /*19f90*/  MUFU.RCP R97, R97 ;  /* 0x0000006100617308 */ /* 0x002e640000001000 */
[----:B-1----:R-:W-:-:S06]  /*19fa0*/  VIADD R97, R97, 0x1ffffffe ;  /* 0x1ffffffe61617836 */ /* 0x002fcc0000000000 */
[----:B------:R-:W1:Y:S02]  /*19fb0*/  F2I.U64.TRUNC R116, R97 ;  /* 0x0000006100747311 */ /* 0x000e64000020d800 */
[----:B-1----:R-:W-:-:S04]  /*19fc0*/  IMAD.WIDE.U32 R106, R116, R102, RZ ;  /* 0x00000066746a7225 */ /* 0x002fc800078e00ff */
[C---:B------:R-:W-:Y:S01]  /*19fd0*/  IMAD R98, R116.reuse, R101, R107 ;  /* 0x0000006574627224 */ /* 0x040fe200078e026b */
[----:B------:R-:W-:Y:S01]  /*19fe0*/  IADD3 R103, P3, RZ, -R106, RZ ;  /* 0x8000006aff677210 */ /* 0x000fe20007f7e0ff */
[----:B------:R-:W-:Y:S02]  /*19ff0*/  IMAD.MOV.U32 R107, RZ, RZ, R116 ;  /* 0x000000ffff6b7224 */ /* 0x000fe400078e0074 */
[----:B------:R-:W-:Y:S02]  /*1a000*/  IMAD R98, R117, R102, R98 ;  /* 0x0000006675627224 */ /* 0x000fe400078e0262 */
[----:B------:R-:W-:-:S03]  /*1a010*/  IMAD.HI.U32 R106, R116, R103, RZ ;  /* 0x00000067746a7227 */ /* 0x000fc600078e00ff */
[----:B------:R-:W-:-:S05]  /*1a020*/  IADD3.X R98, RZ, ~R98, RZ, P3, !PT ;  /* 0x80000062ff627210 */ /* 0x000fca0001ffe4ff */
[----:B------:R-:W-:-:S04]  /*1a030*/  IMAD.WIDE.U32 R106, P5, R116, R98, R106 ;  /* 0x00000062746a7225 */ /* 0x000fc800078a006a */
[C---:B------:R-:W-:Y:S02]  /*1a040*/  IMAD R97, R117.reuse, R98, RZ ;  /* 0x0000006275617224 */ /* 0x040fe400078e02ff */
[----:B------:R-:W-:-:S04]  /*1a050*/  IMAD.HI.U32 R103, P4, R117, R103, R106 ;  /* 0x0000006775677227 */ /* 0x000fc8000788006a */
[----:B------:R-:W-:Y:S01]  /*1a060*/  IMAD.HI.U32 R98, R117, R98, RZ ;  /* 0x0000006275627227 */ /* 0x000fe200078e00ff */
[----:B------:R-:W-:-:S04]  /*1a070*/  IADD3 R107, P3, R97, R103, RZ ;  /* 0x00000067616b7210 */ /* 0x000fc80007f7e0ff */
[----:B------:R-:W-:Y:S01]  /*1a080*/  IADD3.X R98, R98, R117, RZ, P5, !PT ;  /* 0x0000007562627210 */ /* 0x000fe20002ffe4ff */
[----:B------:R-:W-:-:S03]  /*1a090*/  IMAD.WIDE.U32 R116, R107, R102, RZ ;  /* 0x000000666b747225 */ /* 0x000fc600078e00ff */
[----:B------:R-:W-:Y:S01]  /*1a0a0*/  IADD3.X R105, RZ, RZ, R98, P3, P4 ;  /* 0x000000ffff697210 */ /* 0x000fe20001fe8462 */
[----:B------:R-:W-:Y:S01]  /*1a0b0*/  IMAD R98, R107, R101, R117 ;  /* 0x000000656b627224 */ /* 0x000fe200078e0275 */
[----:B------:R-:W-:-:S03]  /*1a0c0*/  IADD3 R103, P3, RZ, -R116, RZ ;  /* 0x80000074ff677210 */ /* 0x000fc60007f7e0ff */
[----:B------:R-:W-:Y:S02]  /*1a0d0*/  IMAD R98, R105, R102, R98 ;  /* 0x0000006669627224 */ /* 0x000fe400078e0262 */
[----:B------:R-:W-:-:S04]  /*1a0e0*/  IMAD.HI.U32 R106, R107, R103, RZ ;  /* 0x000000676b6a7227 */ /* 0x000fc800078e00ff */
[----:B------:R-:W-:-:S04]  /*1a0f0*/  IMAD.X R98, RZ, RZ, ~R98, P3 ;  /* 0x000000ffff627224 */ /* 0x000fc800018e0e62 */
[----:B------:R-:W-:-:S04]  /*1a100*/  IMAD.WIDE.U32 R106, P5, R107, R98, R106 ;  /* 0x000000626b6a7225 */ /* 0x000fc800078a006a */
[C---:B------:R-:W-:Y:S02]  /*1a110*/  IMAD R97, R105.reuse, R98, RZ ;  /* 0x0000006269617224 */ /* 0x040fe400078e02ff */
[----:B------:R-:W-:-:S04]  /*1a120*/  IMAD.HI.U32 R103, P4, R105, R103, R106 ;  /* 0x0000006769677227 */ /* 0x000fc8000788006a */
[----:B------:R-:W-:Y:S01]  /*1a130*/  IMAD.HI.U32 R98, R105, R98, RZ ;  /* 0x0000006269627227 */ /* 0x000fe200078e00ff */
[----:B------:R-:W-:-:S03]  /*1a140*/  IADD3 R97, P3, R97, R103, RZ ;  /* 0x0000006761617210 */ /* 0x000fc60007f7e0ff */
[----:B------:R-:W-:Y:S01]  /*1a150*/  IMAD.MOV.U32 R107, RZ, RZ, RZ ;  /* 0x000000ffff6b7224 */ /* 0x000fe200078e00ff */
[----:B------:R-:W-:Y:S01]  /*1a160*/  IADD3.X R98, R98, R105, RZ, P5, !PT ;  /* 0x0000006962627210 */ /* 0x000fe20002ffe4ff */
[----:B------:R-:W-:-:S04]  /*1a170*/  IMAD.HI.U32 R106, R97, R96, RZ ;  /* 0x00000060616a7227 */ /* 0x000fc800078e00ff */
[----:B------:R-:W-:Y:S01]  /*1a180*/  IMAD.WIDE.U32 R106, R97, R94, R106 ;  /* 0x0000005e616a7225 */ /* 0x000fe200078e006a */
[----:B------:R-:W-:-:S05]  /*1a190*/  IADD3.X R97, RZ, RZ, R98, P3, P4 ;  /* 0x000000ffff617210 */ /* 0x000fca0001fe8462 */
[----:B------:R-:W-:-:S04]  /*1a1a0*/  IMAD.HI.U32 R98, P4, R97, R96, R106 ;  /* 0x0000006061627227 */ /* 0x000fc8000788006a */
[CC--:B------:R-:W-:Y:S02]  /*1a1b0*/  IMAD R105, R97.reuse, R94.reuse, RZ ;  /* 0x0000005e61697224 */ /* 0x0c0fe400078e02ff */
[----:B------:R-:W-:-:S03]  /*1a1c0*/  IMAD.HI.U32 R97, R97, R94, RZ ;  /* 0x0000005e61617227 */ /* 0x000fc600078e00ff */
[----:B------:R-:W-:Y:S02]  /*1a1d0*/  IADD3 R105, P3, R105, R98, RZ ;  /* 0x0000006269697210 */ /* 0x000fe40007f7e0ff */
[----:B------:R-:W-:-:S03]  /*1a1e0*/  IADD3.X R97, R97, RZ, RZ, P4, !PT ;  /* 0x000000ff61617210 */ /* 0x000fc600027fe4ff */
[----:B------:R-:W-:-:S04]  /*1a1f0*/  IMAD.WIDE.U32 R106, R105, R102, RZ ;  /* 0x00000066696a7225 */ /* 0x000fc800078e00ff */
[----:B------:R-:W-:Y:S01]  /*1a200*/  IMAD.X R103, RZ, RZ, R97, P3 ;  /* 0x000000ffff677224 */ /* 0x000fe200018e0661 */
[----:B------:R-:W-:Y:S01]  /*1a210*/  IADD3 R96, P3, -R106, R96, RZ ;  /* 0x000000606a607210 */ /* 0x000fe20007f7e1ff */
[----:B------:R-:W-:-:S03]  /*1a220*/  IMAD R97, R105, R101, R107 ;  /* 0x0000006569617224 */ /* 0x000fc600078e026b */
[-C--:B------:R-:W-:Y:S01]  /*1a230*/  ISETP.GE.U32.AND P5, PT, R96, R102.reuse, PT ;  /* 0x000000666000720c */ /* 0x080fe20003fa6070 */
[----:B------:R-:W-:-:S05]  /*1a240*/  IMAD R97, R103, R102, R97 ;  /* 0x0000006667617224 */ /* 0x000fca00078e0261 */
[----:B------:R-:W-:Y:S02]  /*1a250*/  IADD3.X R94, ~R97, R94, RZ, P3, !PT ;  /* 0x0000005e615e7210 */ /* 0x000fe40001ffe5ff */
[-C--:B------:R-:W-:Y:S02]  /*1a260*/  IADD3 R97, P4, -R102, R96.reuse, RZ ;  /* 0x0000006066617210 */ /* 0x080fe40007f9e1ff */
[C---:B------:R-:W-:Y:S02]  /*1a270*/  ISETP.GE.U32.AND.EX P5, PT, R94.reuse, R101, PT, P5 ;  /* 0x000000655e00720c */ /* 0x040fe40003fa6150 */
[----:B------:R-:W-:Y:S02]  /*1a280*/  IADD3 R98, P3, R105, 0x1, RZ ;  /* 0x0000000169627810 */ /* 0x000fe40007f7e0ff */
[----:B------:R-:W-:Y:S01]  /*1a290*/  SEL R97, R97, R96, P5 ;  /* 0x0000006061617207 */ /* 0x000fe20002800000 */
[----:B------:R-:W-:Y:S01]  /*1a2a0*/  IMAD.X R96, R94, 0x1, ~R101, P4 ;  /* 0x000000015e607824 */ /* 0x000fe200020e0e65 */
[----:B------:R-:W-:-:S02]  /*1a2b0*/  SEL R105, R98, R105, P5 ;  /* 0x0000006962697207 */ /* 0x000fc40002800000 */
[-C--:B------:R-:W-:Y:S02]  /*1a2c0*/  IADD3.X R98, RZ, R103.reuse, RZ, P3, !PT ;  /* 0x00000067ff627210 */ /* 0x080fe40001ffe4ff */
[----:B------:R-:W-:Y:S02]  /*1a2d0*/  SEL R96, R96, R94, P5 ;  /* 0x0000005e60607207 */ /* 0x000fe40002800000 */
[----:B------:R-:W-:Y:S02]  /*1a2e0*/  SEL R98, R98, R103, P5 ;  /* 0x0000006762627207 */ /* 0x000fe40002800000 */
[----:B------:R-:W-:Y:S02]  /*1a2f0*/  ISETP.GE.U32.AND P5, PT, R97, R102, PT ;  /* 0x000000666100720c */ /* 0x000fe40003fa6070 */
[----:B------:R-:W-:Y:S02]  /*1a300*/  IADD3 R94, P4, R105, 0x1, RZ ;  /* 0x00000001695e7810 */ /* 0x000fe40007f9e0ff */
[----:B------:R-:W-:-:S02]  /*1a310*/  ISETP.GE.U32.AND.EX P5, PT, R96, R101, PT, P5 ;  /* 0x000000656000720c */ /* 0x000fc40003fa6150 */
[----:B------:R-:W-:Y:S01]  /*1a320*/  ISETP.NE.U32.AND P3, PT, R102, RZ, PT ;  /* 0x000000ff6600720c */ /* 0x000fe20003f65070 */
[----:B------:R-:W-:Y:S01]  /*1a330*/  IMAD.X R96, RZ, RZ, R98, P4 ;  /* 0x000000ffff607224 */ /* 0x000fe200020e0662 */
[----:B------:R-:W-:Y:S02]  /*1a340*/  SEL R94, R94, R105, P5 ;  /* 0x000000695e5e7207 */ /* 0x000fe40002800000 */
[----:B------:R-:W-:Y:S02]  /*1a350*/  ISETP.NE.AND.EX P3, PT, R101, RZ, PT, P3 ;  /* 0x000000ff6500720c */ /* 0x000fe40003f65330 */
[----:B------:R-:W-:Y:S02]  /*1a360*/  SEL R96, R96, R98, P5 ;  /* 0x0000006260607207 */ /* 0x000fe40002800000 */
[----:B------:R-:W-:Y:S02]  /*1a370*/  MOV R98, R99 ;  /* 0x0000006300627202 */ /* 0x000fe40000000f00 */
[----:B------:R-:W-:-:S02]  /*1a380*/  MOV R99, 0x0 ;  /* 0x0000000000637802 */ /* 0x000fc40000000f00 */
[----:B------:R-:W-:Y:S02]  /*1a390*/  SEL R94, R94, 0xffffffff, P3 ;  /* 0xffffffff5e5e7807 */ /* 0x000fe40001800000 */
[----:B------:R-:W-:Y:S01]  /*1a3a0*/  SEL R96, R96, 0xffffffff, P3 ;  /* 0xffffffff60607807 */ /* 0x000fe20001800000 */
[----:B------:R-:W-:Y:S06]  /*1a3b0*/  RET.REL.NODEC R98 `(_ZN7cutlass6KernelINS_4gemm6kernel14RankKUniversalINS1_11threadblock13MmaMultistageINS1_9GemmShapeILi128ELi64ELi16EEENS_9transform11threadblock28PredicatedTileAccessIteratorINS_11MatrixShapeILi128ELi16EEEdNS_6layout11ColumnMajorELi1ENS8_31PitchLinearWarpStripedThreadMapINS_16PitchLinearShapeILi128ELi16EEELi256ENSG_ILi16ELi2EEELi1EEENS_5ArrayIdLi1ELb1EEELb0ENSD_9NoPermuteEEENS9_25RegularTileAccessIteratorISC_dNSD_43ColumnMajorTensorOpMultiplicandCongruous64bELi1ESJ_Li8EEELNS_4arch14CacheOperation4KindE0ENSA_INSB_ILi16ELi64EEEdNSD_8RowMajorELi0ENSF_INSG_ILi64ELi16EEELi256ESI_Li1EEESL_Lb0ESM_EENSO_ISU_dNSD_40RowMajorTensorOpMultiplicandCongruous64bELi0ESX_Li8EEELST_0EdSV_NS4_9MmaPolicyINS1_4warp11MmaTensorOpINS6_ILi32ELi32ELi16EEEdSP_dSZ_dSV_NS12_17MmaTensorOpPolicyINSR_3MmaINS6_ILi8ELi8ELi4EEELi32EdSV_dSE_dSV_NSR_13OpMultiplyAddEEENSB_ILi1ELi1EEEEELi1ELb0EbEENSB_ILi0ELi0EEES1D_Li1EEELi3ELNS1_23SharedMemoryClearOptionE0EbEENS_8epilogue11threadblock8EpilogueIS7_S1C_Li1ENS1I_27PredicatedTileIteratorBlas3INS1I_26OutputTileOptimalThreadMapINS1I_15OutputTileShapeILi64ELi8ELi4ELi1ELi1EEENS1M_ILi1ELi4ELi1ELi1ELi4EEELi256ELi1ELi64EEEdLNS_8BlasModeE1EEENS1H_4warp24FragmentIteratorTensorOpIS14_S17_dNSK_IdLi2ELb1EEESV_EENS1S_20TileIteratorTensorOpIS14_S17_dSV_EENS1I_18SharedLoadIteratorINS1P_18CompactedThreadMapEdLi8EEENS1H_6thread17LinearCombinationIdLi1EddLNS21_9ScaleType4KindE0ELNS_15FloatRoundStyleE2EdEENSB_ILi0ELi4EEELi1ELi1EEENS4_30GemmIdentityThreadblockSwizzleILi1EEELNS_8FillModeE1EEEEEvNT_6ParamsE) ;  /* 0xfffffe5c62107950 */ /* 0x000fec0003c3ffff */
        .weak           $__internal_1_$__cuda_sm20_rem_u64
        .type           $__internal_1_$__cuda_sm20_rem_u64,@function
        .size           $__internal_1_$__cuda_sm20_rem_u64,(.L_x_341 - $__internal_1_$__cuda_sm20_rem_u64)
$__internal_1_$__cuda_sm20_rem_u64:
[----:B------:R-:W1:Y:S08]  /*1a3c0*/  I2F.U64.RP R94, R98 ;  /* 0x00000062005e7312 */ /* 0x000e700000309000 */
[----:B-1----:R-:W1:Y:S02]  /*1a3d0*/  MUFU.RCP R94, R94 ;  /* 0x0000005e005e7308 */ /* 0x002e640000001000 */
[----:B-1----:R-:W-:-:S06]  /*1a3e0*/  IADD3 R94, R94, 0x1ffffffe, RZ ;  /* 0x1ffffffe5e5e7810 */ /* 0x002fcc0007ffe0ff */
[----:B------:R-:W1:Y:S02]  /*1a3f0*/  F2I.U64.TRUNC R116, R94 ;  /* 0x0000005e00747311 */ /* 0x000e64000020d800 */
[----:B-1----:R-:W-:-:S04]  /*1a400*/  IMAD.WIDE.U32 R106, R116, R98, RZ ;  /* 0x00000062746a7225 */ /* 0x002fc800078e00ff */
[C---:B------:R-:W-:Y:S01]  /*1a410*/  IMAD R96, R116.reuse, R99, R107 ;  /* 0x0000006374607224 */ /* 0x040fe200078e026b */
[----:B------:R-:W-:Y:S02]  /*1a420*/  IADD3 R103, P3, RZ, -R106, RZ ;  /* 0x8000006aff677210 */ /* 0x000fe40007f7e0ff */
[----:B------:R-:W-:Y:S01]  /*1a430*/  MOV R107, R116 ;  /* 0x00000074006b7202 */ /* 0x000fe20000000f00 */
        /* <DEDUP_REMOVED lines=8> */
[----:B------:R-:W-:Y:S02]  /*1a4c0*/  IMAD.X R96, R96, 0x1, R117, P5 ;  /* 0x0000000160607824 */ /* 0x000fe400028e0675 */
[----:B------:R-:W-:-:S03]  /*1a4d0*/  IMAD.WIDE.U32 R116, R107, R98, RZ ;  /* 0x000000626b747225 */ /* 0x000fc600078e00ff */
[----:B------:R-:W-:Y:S01]  /*1a4e0*/  IADD3.X R105, RZ, RZ, R96, P3, P4 ;  /* 0x000000ffff697210 */ /* 0x000fe20001fe8460 */
[----:B------:R-:W-:Y:S01]  /*1a4f0*/  IMAD R96, R107, R99, R117 ;  /* 0x000000636b607224 */ /* 0x000fe200078e0275 */
[----:B------:R-:W-:-:S03]  /*1a500*/  IADD3 R103, P3, RZ, -R116, RZ ;  /* 0x80000074ff677210 */ /* 0x000fc60007f7e0ff */
[----:B------:R-:W-:Y:S02]  /*1a510*/  IMAD R96, R105, R98, R96 ;  /* 0x0000006269607224 */ /* 0x000fe400078e0260 */
[----:B------:R-:W-:-:S03]  /*1a520*/  IMAD.HI.U32 R106, R107, R103, RZ ;  /* 0x000000676b6a7227 */ /* 0x000fc600078e00ff */
[----:B------:R-:W-:-:S05]  /*1a530*/  IADD3.X R96, RZ, ~R96, RZ, P3, !PT ;  /* 0x80000060ff607210 */ /* 0x000fca0001ffe4ff */
[----:B------:R-:W-:-:S04]  /*1a540*/  IMAD.WIDE.U32 R106, P5, R107, R96, R106 ;  /* 0x000000606b6a7225 */ /* 0x000fc800078a006a */
[C---:B------:R-:W-:Y:S02]  /*1a550*/  IMAD R94, R105.reuse, R96, RZ ;  /* 0x00000060695e7224 */ /* 0x040fe400078e02ff */
[----:B------:R-:W-:Y:S01]  /*1a560*/  IMAD.HI.U32 R103, P4, R105, R103, R106 ;  /* 0x0000006769677227 */ /* 0x000fe2000788006a */
[----:B------:R-:W-:-:S03]  /*1a570*/  MOV R107, RZ ;  /* 0x000000ff006b7202 */ /* 0x000fc60000000f00 */
[----:B------:R-:W-:Y:S01]  /*1a580*/  IMAD.HI.U32 R96, R105, R96, RZ ;  /* 0x0000006069607227 */ /* 0x000fe200078e00ff */
[----:B------:R-:W-:-:S03]  /*1a590*/  IADD3 R94, P3, R94, R103, RZ ;  /* 0x000000675e5e7210 */ /* 0x000fc60007f7e0ff */
[----:B------:R-:W-:Y:S02]  /*1a5a0*/  IMAD.X R96, R96, 0x1, R105, P5 ;  /* 0x0000000160607824 */ /* 0x000fe400028e0669 */
[----:B------:R-:W-:-:S03]  /*1a5b0*/  IMAD.HI.U32 R106, R94, R102, RZ ;  /* 0x000000665e6a7227 */ /* 0x000fc600078e00ff */
[----:B------:R-:W-:Y:S01]  /*1a5c0*/  IADD3.X R96, RZ, RZ, R96, P3, P4 ;  /* 0x000000ffff607210 */ /* 0x000fe20001fe8460 */
[----:B------:R-:W-:-:S04]  /*1a5d0*/  IMAD.WIDE.U32 R106, R94, R101, R106 ;  /* 0x000000655e6a7225 */ /* 0x000fc800078e006a */
[C---:B------:R-:W-:Y:S02]  /*1a5e0*/  IMAD R94, R96.reuse, R101, RZ ;  /* 0x00000065605e7224 */ /* 0x040fe400078e02ff */
[----:B------:R-:W-:-:S04]  /*1a5f0*/  IMAD.HI.U32 R103, P4, R96, R102, R106 ;  /* 0x0000006660677227 */ /* 0x000fc8000788006a */
[----:B------:R-:W-:Y:S01]  /*1a600*/  IMAD.HI.U32 R96, R96, R101, RZ ;  /* 0x0000006560607227 */ /* 0x000fe200078e00ff */
[----:B------:R-:W-:-:S03]  /*1a610*/  IADD3 R94, P3, R94, R103, RZ ;  /* 0x000000675e5e7210 */ /* 0x000fc60007f7e0ff */
[----:B------:R-:W-:Y:S02]  /*1a620*/  IMAD.X R96, RZ, RZ, R96, P4 ;  /* 0x000000ffff607224 */ /* 0x000fe400020e0660 */
[----:B------:R-:W-:-:S03]  /*1a630*/  IMAD.WIDE.U32 R106, R94, R98, RZ ;  /* 0x000000625e6a7225 */ /* 0x000fc600078e00ff */
[----:B------:R-:W-:Y:S01]  /*1a640*/  IADD3.X R96, RZ, R96, RZ, P3, !PT ;  /* 0x00000060ff607210 */ /* 0x000fe20001ffe4ff */
[----:B------:R-:W-:Y:S01]  /*1a650*/  IMAD R94, R94, R99, R107 ;  /* 0x000000635e5e7224 */ /* 0x000fe200078e026b */
[----:B------:R-:W-:-:S03]  /*1a660*/  IADD3 R102, P3, -R106, R102, RZ ;  /* 0x000000666a667210 */ /* 0x000fc60007f7e1ff */
[-C--:B------:R-:W-:Y:S01]  /*1a670*/  IMAD R94, R96, R98.reuse, R94 ;  /* 0x00000062605e7224 */ /* 0x080fe200078e025e */
[----:B------:R-:W-:-:S03]  /*1a680*/  ISETP.GE.U32.AND P4, PT, R102, R98, PT ;  /* 0x000000626600720c */ /* 0x000fc60003f86070 */
[----:B------:R-:W-:Y:S01]  /*1a690*/  IMAD.X R101, R101, 0x1, ~R94, P3 ;  /* 0x0000000165657824 */ /* 0x000fe200018e0e5e */
[----:B------:R-:W-:-:S04]  /*1a6a0*/  IADD3 R96, P3, -R98, R102, RZ ;  /* 0x0000006662607210 */ /* 0x000fc80007f7e1ff */
[----:B------:R-:W-:Y:S02]  /*1a6b0*/  ISETP.GE.U32.AND.EX P4, PT, R101, R99, PT, P4 ;  /* 0x000000636500720c */ /* 0x000fe40003f86140 */
[-C--:B------:R-:W-:Y:S02]  /*1a6c0*/  IADD3.X R94, ~R99, R101.reuse, RZ, P3, !PT ;  /* 0x00000065635e7210 */ /* 0x080fe40001ffe5ff */
[----:B------:R-:W-:Y:S02]  /*1a6d0*/  SEL R96, R96, R102, P4 ;  /* 0x0000006660607207 */ /* 0x000fe40002000000 */
[----:B------:R-:W-:Y:S02]  /*1a6e0*/  SEL R94, R94, R101, P4 ;  /* 0x000000655e5e7207 */ /* 0x000fe40002000000 */
[----:B------:R-:W-:Y:S02]  /*1a6f0*/  ISETP.GE.U32.AND P5, PT, R96, R98, PT ;  /* 0x000000626000720c */ /* 0x000fe40003fa6070 */
[----:B------:R-:W-:-:S02]  /*1a700*/  IADD3 R101, P4, -R98, R96, RZ ;  /* 0x0000006062657210 */ /* 0x000fc40007f9e1ff */
[----:B------:R-:W-:Y:S02]  /*1a710*/  ISETP.GE.U32.AND.EX P5, PT, R94, R99, PT, P5 ;  /* 0x000000635e00720c */ /* 0x000fe40003fa6150 */
[----:B------:R-:W-:Y:S01]  /*1a720*/  ISETP.NE.U32.AND P3, PT, R98, RZ, PT ;  /* 0x000000ff6200720c */ /* 0x000fe20003f65070 */
[----:B------:R-:W-:Y:S01]  /*1a730*/  IMAD.X R98, R94, 0x1, ~R99, P4 ;  /* 0x000000015e627824 */ /* 0x000fe200020e0e63 */
[----:B------:R-:W-:Y:S02]  /*1a740*/  SEL R101, R101, R96, P5 ;  /* 0x0000006065657207 */ /* 0x000fe40002800000 */
[----:B------:R-:W-:Y:S02]  /*1a750*/  MOV R96, R97 ;  /* 0x0000006100607202 */ /* 0x000fe40000000f00 */
[----:B------:R-:W-:Y:S02]  /*1a760*/  MOV R97, 0x0 ;  /* 0x0000000000617802 */ /* 0x000fe40000000f00 */
[----:B------:R-:W-:-:S02]  /*1a770*/  ISETP.NE.AND.EX P3, PT, R99, RZ, PT, P3 ;  /* 0x000000ff6300720c */ /* 0x000fc40003f65330 */
[----:B------:R-:W-:Y:S02]  /*1a780*/  SEL R98, R98, R94, P5 ;  /* 0x0000005e62627207 */ /* 0x000fe40002800000 */
[----:B------:R-:W-:Y:S02]  /*1a790*/  SEL R101, R101, 0xffffffff, P3 ;  /* 0xffffffff65657807 */ /* 0x000fe40001800000 */
[----:B------:R-:W-:Y:S01]  /*1a7a0*/  SEL R98, R98, 0xffffffff, P3 ;  /* 0xffffffff62627807 */ /* 0x000fe20001800000 */
[----:B------:R-:W-:Y:S06]  /*1a7b0*/  RET.REL.NODEC R96 `(_ZN7cutlass6KernelINS_4gemm6kernel14RankKUniversalINS1_11threadblock13MmaMultistageINS1_9GemmShapeILi128ELi64ELi16EEENS_9transform11threadblock28PredicatedTileAccessIteratorINS_11MatrixShapeILi128ELi16EEEdNS_6layout11ColumnMajorELi1ENS8_31PitchLinearWarpStripedThreadMapINS_16PitchLinearShapeILi128ELi16EEELi256ENSG_ILi16ELi2EEELi1EEENS_5ArrayIdLi1ELb1EEELb0ENSD_9NoPermuteEEENS9_25RegularTileAccessIteratorISC_dNSD_43ColumnMajorTensorOpMultiplicandCongruous64bELi1ESJ_Li8EEELNS_4arch14CacheOperation4KindE0ENSA_INSB_ILi16ELi64EEEdNSD_8RowMajorELi0ENSF_INSG_ILi64ELi16EEELi256ESI_Li1EEESL_Lb0ESM_EENSO_ISU_dNSD_40RowMajorTensorOpMultiplicandCongruous64bELi0ESX_Li8EEELST_0EdSV_NS4_9MmaPolicyINS1_4warp11MmaTensorOpINS6_ILi32ELi32ELi16EEEdSP_dSZ_dSV_NS12_17MmaTensorOpPolicyINSR_3MmaINS6_ILi8ELi8ELi4EEELi32EdSV_dSE_dSV_NSR_13OpMultiplyAddEEENSB_ILi1ELi1EEEEELi1ELb0EbEENSB_ILi0ELi0EEES1D_Li1EEELi3ELNS1_23SharedMemoryClearOptionE0EbEENS_8epilogue11threadblock8EpilogueIS7_S1C_Li1ENS1I_27PredicatedTileIteratorBlas3INS1I_26OutputTileOptimalThreadMapINS1I_15OutputTileShapeILi64ELi8ELi4ELi1ELi1EEENS1M_ILi1ELi4ELi1ELi1ELi4EEELi256ELi1ELi64EEEdLNS_8BlasModeE1EEENS1H_4warp24FragmentIteratorTensorOpIS14_S17_dNSK_IdLi2ELb1EEESV_EENS1S_20TileIteratorTensorOpIS14_S17_dSV_EENS1I_18SharedLoadIteratorINS1P_18CompactedThreadMapEdLi8EEENS1H_6thread17LinearCombinationIdLi1EddLNS21_9ScaleType4KindE0ELNS_15FloatRoundStyleE2EdEENSB_ILi0ELi4EEELi1ELi1EEENS4_30GemmIdentityThreadblockSwizzleILi1EEELNS_8FillModeE1EEEEEvNT_6ParamsE) ;  /* 0xfffffe5860107950 */ /* 0x000fec0003c3ffff */
.L_x_340:
[----:B------:R-:W-:-:S00]  /*1a7c0*/  BRA `(.L_x_340) ;  /* 0xfffffffc00fc7947 */ /* 0x000fc0000383ffff */
[----:B------:R-:W-:-:S00]  /*1a7d0*/  NOP ;  /* 0x0000000000007918 */ /* 0x000fc00000000000 */
        /* <DEDUP_REMOVED lines=10> */
.L_x_341:


//--------------------- .nv.shared._ZN7cutlass6KernelINS_4gemm6kernel14RankKUniversalINS1_11threadblock13MmaMultistageINS1_9GemmShapeILi128ELi64ELi16EEENS_9transform11threadblock28PredicatedTileAccessIteratorINS_11MatrixShapeILi128ELi16EEEdNS_6layout11ColumnMajorELi1ENS8_31PitchLinearWarpStripedThreadMapINS_16PitchLinearShapeILi128ELi16EEELi256ENSG_ILi16ELi2EEELi1EEENS_5ArrayIdLi1ELb1EEELb0ENSD_9NoPermuteEEENS9_25RegularTileAccessIteratorISC_dNSD_43ColumnMajorTensorOpMultiplicandCongruous64bELi1ESJ_Li8EEELNS_4arch14CacheOperation4KindE0ENSA_INSB_ILi16ELi64EEEdNSD_8RowMajorELi0ENSF_INSG_ILi64ELi16EEELi256ESI_Li1EEESL_Lb0ESM_EENSO_ISU_dNSD_40RowMajorTensorOpMultiplicandCongruous64bELi0ESX_Li8EEELST_0EdSV_NS4_9MmaPolicyINS1_4warp11MmaTensorOpINS6_ILi32ELi32ELi16EEEdSP_dSZ_dSV_NS12_17MmaTensorOpPolicyINSR_3MmaINS6_ILi8ELi8ELi4EEELi32EdSV_dSE_dSV_NSR_13OpMultiplyAddEEENSB_ILi1ELi1EEEEELi1ELb0EbEENSB_ILi0ELi0EEES1D_Li1EEELi3ELNS1_23SharedMemoryClearOptionE0EbEENS_8epilogue11threadblock8EpilogueIS7_S1C_Li1ENS1I_27PredicatedTileIteratorBlas3INS1I_26OutputTileOptimalThreadMapINS1I_15OutputTileShapeILi64ELi8ELi4ELi1ELi1EEENS1M_ILi1ELi4ELi1ELi1ELi4EEELi256ELi1ELi64EEEdLNS_8BlasModeE1EEENS1H_4warp24FragmentIteratorTensorOpIS14_S17_dNSK_IdLi2ELb1EEESV_EENS1S_20TileIteratorTensorOpIS14_S17_dSV_EENS1I_18SharedLoadIteratorINS1P_18CompactedThreadMapEdLi8EEENS1H_6thread17LinearCombinationIdLi1EddLNS21_9ScaleType4KindE0ELNS_15FloatRoundStyleE2EdEENSB_ILi0ELi4EEELi1ELi1EEENS4_30GemmIdentityThreadblockSwizzleILi1EEELNS_8FillModeE1EEEEEvNT_6ParamsE --------------------------
	.section	.nv.shared._ZN7cutlass6KernelINS_4gemm6kernel14RankKUniversalINS1_11threadblock13MmaMultistageINS1_9GemmShapeILi128ELi64ELi16EEENS_9transform11threadblock28PredicatedTileAccessIteratorINS_11MatrixShapeILi128ELi16EEEdNS_6layout11ColumnMajorELi1ENS8_31PitchLinearWarpStripedThreadMapINS_16PitchLinearShapeILi128ELi16EEELi256ENSG_ILi16ELi2EEELi1EEENS_5ArrayIdLi1ELb1EEELb0ENSD_9NoPermuteEEENS9_25RegularTileAccessIteratorISC_dNSD_43ColumnMajorTensorOpMultiplicandCongruous64bELi1ESJ_Li8EEELNS_4arch14CacheOperation4KindE0ENSA_INSB_ILi16ELi64EEEdNSD_8RowMajorELi0ENSF_INSG_ILi64ELi16EEELi256ESI_Li1EEESL_Lb0ESM_EENSO_ISU_dNSD_40RowMajorTensorOpMultiplicandCongruous64bELi0ESX_Li8EEELST_0EdSV_NS4_9MmaPolicyINS1_4warp11MmaTensorOpINS6_ILi32ELi32ELi16EEEdSP_dSZ_dSV_NS12_17MmaTensorOpPolicyINSR_3MmaINS6_ILi8ELi8ELi4EEELi32EdSV_dSE_dSV_NSR_13OpMultiplyAddEEENSB_ILi1ELi1EEEEELi1ELb0EbEENSB_ILi0ELi0EEES1D_Li1EEELi3ELNS1_23SharedMemoryClearOptionE0EbEENS_8epilogue11threadblock8EpilogueIS7_S1C_Li1ENS1I_27PredicatedTileIteratorBlas3INS1I_26OutputTileOptimalThreadMapINS1I_15OutputTileShapeILi64ELi8ELi4ELi1ELi1EEENS1M_ILi1ELi4ELi1ELi1ELi4EEELi256ELi1ELi64EEEdLNS_8BlasModeE1EEENS1H_4warp24FragmentIteratorTensorOpIS14_S17_dNSK_IdLi2ELb1EEESV_EENS1S_20TileIteratorTensorOpIS14_S17_dSV_EENS1I_18SharedLoadIteratorINS1P_18CompactedThreadMapEdLi8EEENS1H_6thread17LinearCombinationIdLi1EddLNS21_9ScaleType4KindE0ELNS_15FloatRoundStyleE2EdEENSB_ILi0ELi4EEELi1ELi1EEENS4_30GemmIdentityThreadblockSwizzleILi1EEELNS_8FillModeE1EEEEEvNT_6ParamsE,"aw",@nobits
	.sectionflags	@""
	.align	16
	.zero		1024


//--------------------- .nv.shared.reserved.0     --------------------------
	.section	.nv.shared.reserved.0,"aw",@nobits
	.weak		__nv_reservedSMEM_offset_0_alias
	.size		__nv_reservedSMEM_offset_0_alias, 0, 0
	.other		__nv_reservedSMEM_offset_0_alias,@"STO_CUDA_RESERVED_SHARED STV_DEFAULT"
__nv_reservedSMEM_offset_0_alias:
	.zero		0


//--------------------- .nv.global                --------------------------
	.section	.nv.global,"aw",@nobits
.nv.global:
	.type		_ZN39_INTERNAL_3a4b69c4_4_k_cu_84b91d52_32624cute1_E,@object
	.size		_ZN39_INTERNAL_3a4b69c4_4_k_cu_84b91d52_32624cute1_E,(_ZN39_INTERNAL_3a4b69c4_4_k_cu_84b91d52_32624cuda3std3__45__cpo6cbeginE - _ZN39_INTERNAL_3a4b69c4_4_k_cu_84b91d52_32624cute1_E)
_ZN39_INTERNAL_3a4b69c4_4_k_cu_84b91d52_32624cute1_E:
	.zero		1
	.type		_ZN39_INTERNAL_3a4b69c4_4_k_cu_84b91d52_32624cuda3std3__45__cpo6cbeginE,@object
	.size		_ZN39_INTERNAL_3a4b69c4_4_k_cu_84b91d52_32624cuda3std3__45__cpo6cbeginE,(_ZN39_INTERNAL_3a4b69c4_4_k_cu_84b91d52_32624cuda3std3__48in_placeE - _ZN39_INTERNAL_3a4b69c4_4_k_cu_84b91d52_32624cuda3std3__45__cpo6cbeginE)
_ZN39_INTERNAL_3a4b69c4_4_k_cu_84b91d52_32624cuda3std3__45__cpo6cbeginE:
	.zero		1
	.type		_ZN39_INTERNAL_3a4b69c4_4_k_cu_84b91d52_32624cuda3std3__48in_placeE,@object
	.size		_ZN39_INTERNAL_3a4b69c4_4_k_cu_84b91d52_32624cuda3std3__48in_placeE,(_ZN39_INTERNAL_3a4b69c4_4_k_cu_84b91d52_32624cuda3std6ranges3__45__cpo9iter_moveE - _ZN39_INTERNAL_3a4b69c4_4_k_cu_84b91d52_32624cuda3std3__48in_placeE)
_ZN39_INTERNAL_3a4b69c4_4_k_cu_84b91d52_32624cuda3std3__48in_placeE:
	.zero		1
	.type		_ZN39_INTERNAL_3a4b69c4_4_k_cu_84b91d52_32624cuda3std6ranges3__45__cpo9iter_moveE,@object
	.size		_ZN39_INTERNAL_3a4b69c4_4_k_cu_84b91d52_32624cuda3std6ranges3__45__cpo9iter_moveE,(_ZN39_INTERNAL_3a4b69c4_4_k_cu_84b91d52_32624cuda3std3__45__cpo5beginE - _ZN39_INTERNAL_3a4b69c4_4_k_cu_84b91d52_32624cuda3std6ranges3__45__cpo9iter_moveE)
_ZN39_INTERNAL_3a4b69c4_4_k_cu_84b91d52_32624cuda3std6ranges3__45__cpo9iter_moveE:
	.zero		1
	.type		_ZN39_INTERNAL_3a4b69c4_4_k_cu_84b91d52_32624cuda3std3__45__cpo5beginE,@object
	.size		_ZN39_INTERNAL_3a4b69c4_4_k_cu_84b91d52_32624cuda3std3__45__cpo5beginE,(_ZN39_INTERNAL_3a4b69c4_4_k_cu_84b91d52_32624cuda3std3__441_GLOBAL__N__3a4b69c4_4_k_cu_84b91d52_32626ignoreE - _ZN39_INTERNAL_3a4b69c4_4_k_cu_84b91d52_32624cuda3std3__45__cpo5beginE)
_ZN39_INTERNAL_3a4b69c4_4_k_cu_84b91d52_32624cuda3std3__45__cpo5beginE:
	.zero		1
	.type		_ZN39_INTERNAL_3a4b69c4_4_k_cu_84b91d52_32624cuda3std3__441_GLOBAL__N__3a4b69c4_4_k_cu_84b91d52_32626ignoreE,@object
	.size		_ZN39_INTERNAL_3a4b69c4_4_k_cu_84b91d52_32624cuda3std3__441_GLOBAL__N__3a4b69c4_4_k_cu_84b91d52_32626ignoreE,(_ZN39_INTERNAL_3a4b69c4_4_k_cu_84b91d52_32624cute7productE - _ZN39_INTERNAL_3a4b69c4_4_k_cu_84b91d52_32624cuda3std3__441_GLOBAL__N__3a4b69c4_4_k_cu_84b91d52_32626ignoreE)
_ZN39_INTERNAL_3a4b69c4_4_k_cu_84b91d52_32624cuda3std3__441_GLOBAL__N__3a4b69c4_4_k_cu_84b91d52_32626ignoreE:
	.zero		1
	.type		_ZN39_INTERNAL_3a4b69c4_4_k_cu_84b91d52_32624cute7productE,@object
	.size		_ZN39_INTERNAL_3a4b69c4_4_k_cu_84b91d52_32624cute7productE,(_ZN39_INTERNAL_3a4b69c4_4_k_cu_84b91d52_32624cuda3std3__45__cpo3endE - _ZN39_INTERNAL_3a4b69c4_4_k_cu_84b91d52_32624cute7productE)
_ZN39_INTERNAL_3a4b69c4_4_k_cu_84b91d52_32624cute7productE:
	.zero		1
	.type		_ZN39_INTERNAL_3a4b69c4_4_k_cu_84b91d52_32624cuda3std3__45__cpo3endE,@object
	.size		_ZN39_INTERNAL_3a4b69c4_4_k_cu_84b91d52_32624cuda3std3__45__cpo3endE,(_ZN39_INTERNAL_3a4b69c4_4_k_cu_84b91d52_32624cuda3std3__419piecewise_constructE - _ZN39_INTERNAL_3a4b69c4_4_k_cu_84b91d52_32624cuda3std3__45__cpo3endE)
_ZN39_INTERNAL_3a4b69c4_4_k_cu_84b91d52_32624cuda3std3__45__cpo3endE:
	.zero		1
	.type		_ZN39_INTERNAL_3a4b69c4_4_k_cu_84b91d52_32624cuda3std3__419piecewise_constructE,@object
	.size		_ZN39_INTERNAL_3a4b69c4_4_k_cu_84b91d52_32624cuda3std3__419piecewise_constructE,(_ZN39_INTERNAL_3a4b69c4_4_k_cu_84b91d52_32624cuda3std3__45__cpo4cendE - _ZN39_INTERNAL_3a4b69c4_4_k_cu_84b91d52_32624cuda3std3__419piecewise_constructE)
_ZN39_INTERNAL_3a4b69c4_4_k_cu_84b91d52_32624cuda3std3__419piecewise_constructE:
	.zero		1
	.type		_ZN39_INTERNAL_3a4b69c4_4_k_cu_84b91d52_32624cuda3std3__45__cpo4cendE,@object
	.size		_ZN39_INTERNAL_3a4b69c4_4_k_cu_84b91d52_32624cuda3std3__45__cpo4cendE,(_ZN39_INTERNAL_3a4b69c4_4_k_cu_84b91d52_32624cuda3std6ranges3__45__cpo4swapE - _ZN39_INTERNAL_3a4b69c4_4_k_cu_84b91d52_32624cuda3std3__45__cpo4cendE)
_ZN39_INTERNAL_3a4b69c4_4_k_cu_84b91d52_32624cuda3std3__45__cpo4cendE:
	.zero		1
	.type		_ZN39_INTERNAL_3a4b69c4_4_k_cu_84b91d52_32624cuda3std6ranges3__45__cpo4swapE,@object
	.size		_ZN39_INTERNAL_3a4b69c4_4_k_cu_84b91d52_32624cuda3std6ranges3__45__cpo4swapE,(.L_7 - _ZN39_INTERNAL_3a4b69c4_4_k_cu_84b91d52_32624cuda3std6ranges3__45__cpo4swapE)
_ZN39_INTERNAL_3a4b69c4_4_k_cu_84b91d52_32624cuda3std6ranges3__45__cpo4swapE:
	.zero		1
.L_7:


//--------------------- .nv.constant0._ZN7cutlass6KernelINS_4gemm6kernel14RankKUniversalINS1_11threadblock13MmaMultistageINS1_9GemmShapeILi128ELi64ELi16EEENS_9transform11threadblock28PredicatedTileAccessIteratorINS_11MatrixShapeILi128ELi16EEEdNS_6layout11ColumnMajorELi1ENS8_31PitchLinearWarpStripedThreadMapINS_16PitchLinearShapeILi128ELi16EEELi256ENSG_ILi16ELi2EEELi1EEENS_5ArrayIdLi1ELb1EEELb0ENSD_9NoPermuteEEENS9_25RegularTileAccessIteratorISC_dNSD_43ColumnMajorTensorOpMultiplicandCongruous64bELi1ESJ_Li8EEELNS_4arch14CacheOperation4KindE0ENSA_INSB_ILi16ELi64EEEdNSD_8RowMajorELi0ENSF_INSG_ILi64ELi16EEELi256ESI_Li1EEESL_Lb0ESM_EENSO_ISU_dNSD_40RowMajorTensorOpMultiplicandCongruous64bELi0ESX_Li8EEELST_0EdSV_NS4_9MmaPolicyINS1_4warp11MmaTensorOpINS6_ILi32ELi32ELi16EEEdSP_dSZ_dSV_NS12_17MmaTensorOpPolicyINSR_3MmaINS6_ILi8ELi8ELi4EEELi32EdSV_dSE_dSV_NSR_13OpMultiplyAddEEENSB_ILi1ELi1EEEEELi1ELb0EbEENSB_ILi0ELi0EEES1D_Li1EEELi3ELNS1_23SharedMemoryClearOptionE0EbEENS_8epilogue11threadblock8EpilogueIS7_S1C_Li1ENS1I_27PredicatedTileIteratorBlas3INS1I_26OutputTileOptimalThreadMapINS1I_15OutputTileShapeILi64ELi8ELi4ELi1ELi1EEENS1M_ILi1ELi4ELi1ELi1ELi4EEELi256ELi1ELi64EEEdLNS_8BlasModeE1EEENS1H_4warp24FragmentIteratorTensorOpIS14_S17_dNSK_IdLi2ELb1EEESV_EENS1S_20TileIteratorTensorOpIS14_S17_dSV_EENS1I_18SharedLoadIteratorINS1P_18CompactedThreadMapEdLi8EEENS1H_6thread17LinearCombinationIdLi1EddLNS21_9ScaleType4KindE0ELNS_15FloatRoundStyleE2EdEENSB_ILi0ELi4EEELi1ELi1EEENS4_30GemmIdentityThreadblockSwizzleILi1EEELNS_8FillModeE1EEEEEvNT_6ParamsE --------------------------
	.section	.nv.constant0._ZN7cutlass6KernelINS_4gemm6kernel14RankKUniversalINS1_11threadblock13MmaMultistageINS1_9GemmShapeILi128ELi64ELi16EEENS_9transform11threadblock28PredicatedTileAccessIteratorINS_11MatrixShapeILi128ELi16EEEdNS_6layout11ColumnMajorELi1ENS8_31PitchLinearWarpStripedThreadMapINS_16PitchLinearShapeILi128ELi16EEELi256ENSG_ILi16ELi2EEELi1EEENS_5ArrayIdLi1ELb1EEELb0ENSD_9NoPermuteEEENS9_25RegularTileAccessIteratorISC_dNSD_43ColumnMajorTensorOpMultiplicandCongruous64bELi1ESJ_Li8EEELNS_4arch14CacheOperation4KindE0ENSA_INSB_ILi16ELi64EEEdNSD_8RowMajorELi0ENSF_INSG_ILi64ELi16EEELi256ESI_Li1EEESL_Lb0ESM_EENSO_ISU_dNSD_40RowMajorTensorOpMultiplicandCongruous64bELi0ESX_Li8EEELST_0EdSV_NS4_9MmaPolicyINS1_4warp11MmaTensorOpINS6_ILi32ELi32ELi16EEEdSP_dSZ_dSV_NS12_17MmaTensorOpPolicyINSR_3MmaINS6_ILi8ELi8ELi4EEELi32EdSV_dSE_dSV_NSR_13OpMultiplyAddEEENSB_ILi1ELi1EEEEELi1ELb0EbEENSB_ILi0ELi0EEES1D_Li1EEELi3ELNS1_23SharedMemoryClearOptionE0EbEENS_8epilogue11threadblock8EpilogueIS7_S1C_Li1ENS1I_27PredicatedTileIteratorBlas3INS1I_26OutputTileOptimalThreadMapINS1I_15OutputTileShapeILi64ELi8ELi4ELi1ELi1EEENS1M_ILi1ELi4ELi1ELi1ELi4EEELi256ELi1ELi64EEEdLNS_8BlasModeE1EEENS1H_4warp24FragmentIteratorTensorOpIS14_S17_dNSK_IdLi2ELb1EEESV_EENS1S_20TileIteratorTensorOpIS14_S17_dSV_EENS1I_18SharedLoadIteratorINS1P_18CompactedThreadMapEdLi8EEENS1H_6thread17LinearCombinationIdLi1EddLNS21_9ScaleType4KindE0ELNS_15FloatRoundStyleE2EdEENSB_ILi0ELi4EEELi1ELi1EEENS4_30GemmIdentityThreadblockSwizzleILi1EEELNS_8FillModeE1EEEEEvNT_6ParamsE,"a",@progbits
	.sectionflags	@""
	.align	4
.nv.constant0._ZN7cutlass6KernelINS_4gemm6kernel14RankKUniversalINS1_11threadblock13MmaMultistageINS1_9GemmShapeILi128ELi64ELi16EEENS_9transform11threadblock28PredicatedTileAccessIteratorINS_11MatrixShapeILi128ELi16EEEdNS_6layout11ColumnMajorELi1ENS8_31PitchLinearWarpStripedThreadMapINS_16PitchLinearShapeILi128ELi16EEELi256ENSG_ILi16ELi2EEELi1EEENS_5ArrayIdLi1ELb1EEELb0ENSD_9NoPermuteEEENS9_25RegularTileAccessIteratorISC_dNSD_43ColumnMajorTensorOpMultiplicandCongruous64bELi1ESJ_Li8EEELNS_4arch14CacheOperation4KindE0ENSA_INSB_ILi16ELi64EEEdNSD_8RowMajorELi0ENSF_INSG_ILi64ELi16EEELi256ESI_Li1EEESL_Lb0ESM_EENSO_ISU_dNSD_40RowMajorTensorOpMultiplicandCongruous64bELi0ESX_Li8EEELST_0EdSV_NS4_9MmaPolicyINS1_4warp11MmaTensorOpINS6_ILi32ELi32ELi16EEEdSP_dSZ_dSV_NS12_17MmaTensorOpPolicyINSR_3MmaINS6_ILi8ELi8ELi4EEELi32EdSV_dSE_dSV_NSR_13OpMultiplyAddEEENSB_ILi1ELi1EEEEELi1ELb0EbEENSB_ILi0ELi0EEES1D_Li1EEELi3ELNS1_23SharedMemoryClearOptionE0EbEENS_8epilogue11threadblock8EpilogueIS7_S1C_Li1ENS1I_27PredicatedTileIteratorBlas3INS1I_26OutputTileOptimalThreadMapINS1I_15OutputTileShapeILi64ELi8ELi4ELi1ELi1EEENS1M_ILi1ELi4ELi1ELi1ELi4EEELi256ELi1ELi64EEEdLNS_8BlasModeE1EEENS1H_4warp24FragmentIteratorTensorOpIS14_S17_dNSK_IdLi2ELb1EEESV_EENS1S_20TileIteratorTensorOpIS14_S17_dSV_EENS1I_18SharedLoadIteratorINS1P_18CompactedThreadMapEdLi8EEENS1H_6thread17LinearCombinationIdLi1EddLNS21_9ScaleType4KindE0ELNS_15FloatRoundStyleE2EdEENSB_ILi0ELi4EEELi1ELi1EEENS4_30GemmIdentityThreadblockSwizzleILi1EEELNS_8FillModeE1EEEEEvNT_6ParamsE:
	.zero		896


//--------------------- SYMBOLS --------------------------

	.type		.nv.reservedSmem.offset0,@object
	.size		.nv.reservedSmem.offset0,0x4
